//
// Generated by NVIDIA NVVM Compiler
//
// Compiler Build ID: CL-36424714
// Cuda compilation tools, release 13.0, V13.0.88
// Based on NVVM 20.0.0
//

.version 9.0
.target sm_100
.address_size 64

	// .globl	convolve2DKernel

.visible .entry convolve2DKernel(
	.param .u64 .ptr .align 1 convolve2DKernel_param_0,
	.param .u64 .ptr .align 1 convolve2DKernel_param_1,
	.param .u64 .ptr .align 1 convolve2DKernel_param_2,
	.param .u32 convolve2DKernel_param_3,
	.param .u32 convolve2DKernel_param_4,
	.param .u32 convolve2DKernel_param_5
)
{
	.reg .pred 	%p<91>;
	.reg .b32 	%r<64>;
	.reg .b32 	%f<99>;
	.reg .b64 	%rd<40>;

	ld.param.u64 	%rd9, [convolve2DKernel_param_0];
	ld.param.u64 	%rd10, [convolve2DKernel_param_1];
	ld.param.u64 	%rd8, [convolve2DKernel_param_2];
	ld.param.u32 	%r25, [convolve2DKernel_param_3];
	ld.param.u32 	%r26, [convolve2DKernel_param_4];
	ld.param.u32 	%r27, [convolve2DKernel_param_5];
	cvta.to.global.u64 	%rd1, %rd10;
	cvta.to.global.u64 	%rd2, %rd9;
	mov.u32 	%r28, %ctaid.y;
	mov.u32 	%r29, %ntid.y;
	mov.u32 	%r30, %tid.y;
	mad.lo.s32 	%r1, %r28, %r29, %r30;
	mov.u32 	%r31, %ctaid.x;
	mov.u32 	%r32, %ntid.x;
	mov.u32 	%r33, %tid.x;
	mad.lo.s32 	%r2, %r31, %r32, %r33;
	setp.ge.s32 	%p2, %r1, %r26;
	setp.ge.s32 	%p3, %r2, %r25;
	or.pred  	%p4, %p3, %p2;
	@%p4 bra 	$L__BB0_45;
	setp.lt.s32 	%p5, %r27, 1;
	mov.f32 	%f77, 0f00000000;
	@%p5 bra 	$L__BB0_44;
	shr.u32 	%r35, %r27, 1;
	sub.s32 	%r3, %r1, %r35;
	sub.s32 	%r4, %r2, %r35;
	and.b32  	%r5, %r27, 7;
	add.s32 	%r6, %r5, -1;
	and.b32  	%r7, %r27, 3;
	and.b32  	%r8, %r27, 2147483640;
	and.b32  	%r9, %r27, 1;
	mov.f32 	%f77, 0f00000000;
	mov.b32 	%r59, 0;
$L__BB0_3:
	setp.lt.u32 	%p6, %r27, 8;
	add.s32 	%r37, %r3, %r59;
	setp.gt.s32 	%p7, %r37, -1;
	setp.lt.s32 	%p8, %r37, %r26;
	and.pred  	%p1, %p7, %p8;
	mul.lo.s32 	%r11, %r37, %r25;
	mul.lo.s32 	%r12, %r59, %r27;
	mov.b32 	%r62, 0;
	@%p6 bra 	$L__BB0_22;
	mov.b32 	%r60, 0;
	cvt.u64.u32 	%rd14, %r12;
$L__BB0_5:
	.pragma "nounroll";
	add.s32 	%r14, %r4, %r60;
	setp.gt.s32 	%p9, %r14, -1;
	setp.lt.s32 	%p10, %r14, %r25;
	and.pred  	%p11, %p9, %p10;
	and.pred  	%p12, %p1, %p11;
	add.s32 	%r39, %r14, %r11;
	mul.wide.s32 	%rd11, %r39, 4;
	add.s64 	%rd3, %rd2, %rd11;
	not.pred 	%p13, %p12;
	@%p13 bra 	$L__BB0_7;
	ld.global.f32 	%f43, [%rd3];
	add.s32 	%r40, %r60, %r12;
	mul.wide.u32 	%rd12, %r40, 4;
	add.s64 	%rd13, %rd1, %rd12;
	ld.global.f32 	%f44, [%rd13];
	fma.rn.f32 	%f77, %f43, %f44, %f77;
$L__BB0_7:
	add.s32 	%r41, %r14, 1;
	setp.gt.s32 	%p14, %r41, -1;
	setp.lt.s32 	%p15, %r41, %r25;
	and.pred  	%p16, %p14, %p15;
	and.pred  	%p17, %p1, %p16;
	cvt.u64.u32 	%rd15, %r60;
	add.s64 	%rd16, %rd15, %rd14;
	shl.b64 	%rd17, %rd16, 2;
	add.s64 	%rd4, %rd1, %rd17;
	not.pred 	%p18, %p17;
	@%p18 bra 	$L__BB0_9;
	ld.global.f32 	%f45, [%rd3+4];
	ld.global.f32 	%f46, [%rd4+4];
	fma.rn.f32 	%f77, %f45, %f46, %f77;
$L__BB0_9:
	add.s32 	%r42, %r14, 2;
	setp.gt.s32 	%p19, %r42, -1;
	setp.lt.s32 	%p20, %r42, %r25;
	and.pred  	%p21, %p19, %p20;
	and.pred  	%p22, %p1, %p21;
	not.pred 	%p23, %p22;
	@%p23 bra 	$L__BB0_11;
	ld.global.f32 	%f47, [%rd3+8];
	ld.global.f32 	%f48, [%rd4+8];
	fma.rn.f32 	%f77, %f47, %f48, %f77;
$L__BB0_11:
	add.s32 	%r43, %r14, 3;
	setp.gt.s32 	%p24, %r43, -1;
	setp.lt.s32 	%p25, %r43, %r25;
	and.pred  	%p26, %p24, %p25;
	and.pred  	%p27, %p1, %p26;
	not.pred 	%p28, %p27;
	@%p28 bra 	$L__BB0_13;
	ld.global.f32 	%f49, [%rd3+12];
	ld.global.f32 	%f50, [%rd4+12];
	fma.rn.f32 	%f77, %f49, %f50, %f77;
$L__BB0_13:
	add.s32 	%r44, %r14, 4;
	setp.gt.s32 	%p29, %r44, -1;
	setp.lt.s32 	%p30, %r44, %r25;
	and.pred  	%p31, %p29, %p30;
	and.pred  	%p32, %p1, %p31;
	not.pred 	%p33, %p32;
	@%p33 bra 	$L__BB0_15;
	ld.global.f32 	%f51, [%rd3+16];
	ld.global.f32 	%f52, [%rd4+16];
	fma.rn.f32 	%f77, %f51, %f52, %f77;
$L__BB0_15:
	add.s32 	%r45, %r14, 5;
	setp.gt.s32 	%p34, %r45, -1;
	setp.lt.s32 	%p35, %r45, %r25;
	and.pred  	%p36, %p34, %p35;
	and.pred  	%p37, %p1, %p36;
	not.pred 	%p38, %p37;
	@%p38 bra 	$L__BB0_17;
	ld.global.f32 	%f53, [%rd3+20];
	ld.global.f32 	%f54, [%rd4+20];
	fma.rn.f32 	%f77, %f53, %f54, %f77;
$L__BB0_17:
	add.s32 	%r46, %r14, 6;
	setp.gt.s32 	%p39, %r46, -1;
	setp.lt.s32 	%p40, %r46, %r25;
	and.pred  	%p41, %p39, %p40;
	and.pred  	%p42, %p1, %p41;
	not.pred 	%p43, %p42;
	@%p43 bra 	$L__BB0_19;
	ld.global.f32 	%f55, [%rd3+24];
	ld.global.f32 	%f56, [%rd4+24];
	fma.rn.f32 	%f77, %f55, %f56, %f77;
$L__BB0_19:
	add.s32 	%r47, %r14, 7;
	setp.gt.s32 	%p44, %r47, -1;
	setp.lt.s32 	%p45, %r47, %r25;
	and.pred  	%p46, %p44, %p45;
	and.pred  	%p47, %p1, %p46;
	not.pred 	%p48, %p47;
	@%p48 bra 	$L__BB0_21;
	ld.global.f32 	%f57, [%rd3+28];
	ld.global.f32 	%f58, [%rd4+28];
	fma.rn.f32 	%f77, %f57, %f58, %f77;
$L__BB0_21:
	add.s32 	%r60, %r60, 8;
	setp.ne.s32 	%p49, %r60, %r8;
	mov.u32 	%r62, %r8;
	@%p49 bra 	$L__BB0_5;
$L__BB0_22:
	setp.eq.s32 	%p50, %r5, 0;
	@%p50 bra 	$L__BB0_43;
	setp.lt.u32 	%p51, %r6, 3;
	@%p51 bra 	$L__BB0_33;
	add.s32 	%r17, %r4, %r62;
	setp.gt.s32 	%p52, %r17, -1;
	setp.lt.s32 	%p53, %r17, %r25;
	and.pred  	%p54, %p52, %p53;
	and.pred  	%p55, %p1, %p54;
	add.s32 	%r48, %r17, %r11;
	mul.wide.s32 	%rd18, %r48, 4;
	add.s64 	%rd5, %rd2, %rd18;
	not.pred 	%p56, %p55;
	@%p56 bra 	$L__BB0_26;
	ld.global.f32 	%f60, [%rd5];
	add.s32 	%r49, %r62, %r12;
	mul.wide.u32 	%rd19, %r49, 4;
	add.s64 	%rd20, %rd1, %rd19;
	ld.global.f32 	%f61, [%rd20];
	fma.rn.f32 	%f77, %f60, %f61, %f77;
$L__BB0_26:
	add.s32 	%r50, %r17, 1;
	setp.gt.s32 	%p57, %r50, -1;
	setp.lt.s32 	%p58, %r50, %r25;
	and.pred  	%p59, %p57, %p58;
	and.pred  	%p60, %p1, %p59;
	cvt.u64.u32 	%rd21, %r12;
	cvt.u64.u32 	%rd22, %r62;
	add.s64 	%rd23, %rd22, %rd21;
	shl.b64 	%rd24, %rd23, 2;
	add.s64 	%rd6, %rd1, %rd24;
	not.pred 	%p61, %p60;
	@%p61 bra 	$L__BB0_28;
	ld.global.f32 	%f62, [%rd5+4];
	ld.global.f32 	%f63, [%rd6+4];
	fma.rn.f32 	%f77, %f62, %f63, %f77;
$L__BB0_28:
	add.s32 	%r51, %r17, 2;
	setp.gt.s32 	%p62, %r51, -1;
	setp.lt.s32 	%p63, %r51, %r25;
	and.pred  	%p64, %p62, %p63;
	and.pred  	%p65, %p1, %p64;
	not.pred 	%p66, %p65;
	@%p66 bra 	$L__BB0_30;
	ld.global.f32 	%f64, [%rd5+8];
	ld.global.f32 	%f65, [%rd6+8];
	fma.rn.f32 	%f77, %f64, %f65, %f77;
$L__BB0_30:
	add.s32 	%r52, %r17, 3;
	setp.gt.s32 	%p67, %r52, -1;
	setp.lt.s32 	%p68, %r52, %r25;
	and.pred  	%p69, %p67, %p68;
	and.pred  	%p70, %p1, %p69;
	not.pred 	%p71, %p70;
	@%p71 bra 	$L__BB0_32;
	ld.global.f32 	%f66, [%rd5+12];
	ld.global.f32 	%f67, [%rd6+12];
	fma.rn.f32 	%f77, %f66, %f67, %f77;
$L__BB0_32:
	add.s32 	%r62, %r62, 4;
$L__BB0_33:
	setp.eq.s32 	%p72, %r7, 0;
	@%p72 bra 	$L__BB0_43;
	setp.eq.s32 	%p73, %r7, 1;
	@%p73 bra 	$L__BB0_40;
	add.s32 	%r20, %r4, %r62;
	setp.gt.s32 	%p74, %r20, -1;
	setp.lt.s32 	%p75, %r20, %r25;
	and.pred  	%p76, %p74, %p75;
	and.pred  	%p77, %p1, %p76;
	add.s32 	%r53, %r20, %r11;
	mul.wide.s32 	%rd25, %r53, 4;
	add.s64 	%rd7, %rd2, %rd25;
	not.pred 	%p78, %p77;
	@%p78 bra 	$L__BB0_37;
	ld.global.f32 	%f69, [%rd7];
	add.s32 	%r54, %r62, %r12;
	mul.wide.u32 	%rd26, %r54, 4;
	add.s64 	%rd27, %rd1, %rd26;
	ld.global.f32 	%f70, [%rd27];
	fma.rn.f32 	%f77, %f69, %f70, %f77;
$L__BB0_37:
	add.s32 	%r55, %r20, 1;
	setp.gt.s32 	%p79, %r55, -1;
	setp.lt.s32 	%p80, %r55, %r25;
	and.pred  	%p81, %p79, %p80;
	and.pred  	%p82, %p1, %p81;
	not.pred 	%p83, %p82;
	@%p83 bra 	$L__BB0_39;
	ld.global.f32 	%f71, [%rd7+4];
	cvt.u64.u32 	%rd28, %r12;
	cvt.u64.u32 	%rd29, %r62;
	add.s64 	%rd30, %rd29, %rd28;
	shl.b64 	%rd31, %rd30, 2;
	add.s64 	%rd32, %rd1, %rd31;
	ld.global.f32 	%f72, [%rd32+4];
	fma.rn.f32 	%f77, %f71, %f72, %f77;
$L__BB0_39:
	add.s32 	%r62, %r62, 2;
$L__BB0_40:
	setp.eq.s32 	%p84, %r9, 0;
	@%p84 bra 	$L__BB0_43;
	add.s32 	%r23, %r4, %r62;
	setp.gt.s32 	%p85, %r23, -1;
	setp.lt.s32 	%p86, %r23, %r25;
	and.pred  	%p87, %p85, %p86;
	and.pred  	%p88, %p1, %p87;
	not.pred 	%p89, %p88;
	@%p89 bra 	$L__BB0_43;
	add.s32 	%r56, %r23, %r11;
	mul.wide.s32 	%rd33, %r56, 4;
	add.s64 	%rd34, %rd2, %rd33;
	ld.global.f32 	%f73, [%rd34];
	add.s32 	%r57, %r62, %r12;
	mul.wide.u32 	%rd35, %r57, 4;
	add.s64 	%rd36, %rd1, %rd35;
	ld.global.f32 	%f74, [%rd36];
	fma.rn.f32 	%f77, %f73, %f74, %f77;
$L__BB0_43:
	add.s32 	%r59, %r59, 1;
	setp.ne.s32 	%p90, %r59, %r27;
	@%p90 bra 	$L__BB0_3;
$L__BB0_44:
	mad.lo.s32 	%r58, %r25, %r1, %r2;
	cvta.to.global.u64 	%rd37, %rd8;
	mul.wide.s32 	%rd38, %r58, 4;
	add.s64 	%rd39, %rd37, %rd38;
	st.global.f32 	[%rd39], %f77;
$L__BB0_45:
	ret;

}
	// .globl	convolve1DKernel
.visible .entry convolve1DKernel(
	.param .u64 .ptr .align 1 convolve1DKernel_param_0,
	.param .u64 .ptr .align 1 convolve1DKernel_param_1,
	.param .u64 .ptr .align 1 convolve1DKernel_param_2,
	.param .u32 convolve1DKernel_param_3,
	.param .u32 convolve1DKernel_param_4
)
{
	.reg .pred 	%p<17>;
	.reg .b32 	%r<51>;
	.reg .b32 	%f<50>;
	.reg .b64 	%rd<25>;

	ld.param.u64 	%rd6, [convolve1DKernel_param_0];
	ld.param.u64 	%rd7, [convolve1DKernel_param_1];
	ld.param.u64 	%rd5, [convolve1DKernel_param_2];
	ld.param.u32 	%r31, [convolve1DKernel_param_3];
	ld.param.u32 	%r32, [convolve1DKernel_param_4];
	cvta.to.global.u64 	%rd1, %rd7;
	cvta.to.global.u64 	%rd2, %rd6;
	mov.u32 	%r33, %ctaid.x;
	mov.u32 	%r34, %ntid.x;
	mul.lo.s32 	%r1, %r33, %r34;
	mov.u32 	%r2, %tid.x;
	add.s32 	%r3, %r1, %r2;
	setp.ge.s32 	%p1, %r3, %r31;
	@%p1 bra 	$L__BB1_34;
	shr.u32 	%r35, %r32, 31;
	add.s32 	%r36, %r32, %r35;
	shr.s32 	%r4, %r36, 1;
	setp.lt.s32 	%p2, %r32, -1;
	mov.f32 	%f49, 0f00000000;
	@%p2 bra 	$L__BB1_33;
	neg.s32 	%r47, %r4;
	mul.wide.s32 	%rd8, %r31, 4;
	add.s64 	%rd3, %rd2, %rd8;
	abs.s32 	%r6, %r4;
	add.s32 	%r7, %r4, %r6;
	and.b32  	%r37, %r7, 3;
	setp.eq.s32 	%p3, %r37, 3;
	mov.f32 	%f49, 0f00000000;
	@%p3 bra 	$L__BB1_10;
	add.s32 	%r39, %r7, 1;
	and.b32  	%r40, %r39, 3;
	neg.s32 	%r45, %r40;
	sub.s32 	%r43, %r3, %r4;
	mov.f32 	%f49, 0f00000000;
	mov.b32 	%r44, 0;
$L__BB1_4:
	.pragma "nounroll";
	setp.lt.s32 	%p4, %r43, 0;
	@%p4 bra 	$L__BB1_8;
	setp.lt.s32 	%p5, %r43, %r31;
	@%p5 bra 	$L__BB1_7;
	ld.global.f32 	%f41, [%rd3+-4];
	bra.uni 	$L__BB1_9;
$L__BB1_7:
	mul.wide.u32 	%rd9, %r43, 4;
	add.s64 	%rd10, %rd2, %rd9;
	ld.global.f32 	%f41, [%rd10];
	bra.uni 	$L__BB1_9;
$L__BB1_8:
	ld.global.f32 	%f41, [%rd2];
$L__BB1_9:
	mul.wide.s32 	%rd11, %r44, 4;
	add.s64 	%rd12, %rd1, %rd11;
	ld.global.f32 	%f35, [%rd12];
	fma.rn.f32 	%f49, %f41, %f35, %f49;
	add.s32 	%r47, %r47, 1;
	add.s32 	%r45, %r45, 1;
	setp.ne.s32 	%p6, %r45, 0;
	add.s32 	%r44, %r44, 1;
	add.s32 	%r43, %r43, 1;
	@%p6 bra 	$L__BB1_4;
$L__BB1_10:
	setp.lt.u32 	%p7, %r7, 3;
	@%p7 bra 	$L__BB1_33;
	sub.s32 	%r50, %r47, %r6;
	add.s32 	%r49, %r47, %r4;
	add.s32 	%r41, %r2, %r47;
	add.s32 	%r42, %r41, %r1;
	add.s32 	%r48, %r42, 3;
$L__BB1_12:
	add.s32 	%r25, %r48, -2;
	add.s32 	%r26, %r48, -3;
	setp.gt.s32 	%p8, %r26, -1;
	@%p8 bra 	$L__BB1_14;
	ld.global.f32 	%f45, [%rd2];
	bra.uni 	$L__BB1_17;
$L__BB1_14:
	setp.lt.s32 	%p9, %r26, %r31;
	@%p9 bra 	$L__BB1_16;
	ld.global.f32 	%f45, [%rd3+-4];
	bra.uni 	$L__BB1_17;
$L__BB1_16:
	mul.wide.u32 	%rd13, %r26, 4;
	add.s64 	%rd14, %rd2, %rd13;
	ld.global.f32 	%f45, [%rd14];
$L__BB1_17:
	mul.wide.s32 	%rd15, %r49, 4;
	add.s64 	%rd4, %rd1, %rd15;
	ld.global.f32 	%f36, [%rd4];
	fma.rn.f32 	%f14, %f45, %f36, %f49;
	setp.lt.s32 	%p10, %r25, 0;
	@%p10 bra 	$L__BB1_21;
	setp.lt.s32 	%p11, %r25, %r31;
	@%p11 bra 	$L__BB1_20;
	ld.global.f32 	%f46, [%rd3+-4];
	bra.uni 	$L__BB1_22;
$L__BB1_20:
	mul.wide.u32 	%rd16, %r25, 4;
	add.s64 	%rd17, %rd2, %rd16;
	ld.global.f32 	%f46, [%rd17];
	bra.uni 	$L__BB1_22;
$L__BB1_21:
	ld.global.f32 	%f46, [%rd2];
$L__BB1_22:
	ld.global.f32 	%f37, [%rd4+4];
	fma.rn.f32 	%f19, %f46, %f37, %f14;
	add.s32 	%r27, %r25, 1;
	setp.lt.s32 	%p12, %r27, 0;
	@%p12 bra 	$L__BB1_26;
	setp.lt.s32 	%p13, %r27, %r31;
	@%p13 bra 	$L__BB1_25;
	ld.global.f32 	%f47, [%rd3+-4];
	bra.uni 	$L__BB1_27;
$L__BB1_25:
	mul.wide.u32 	%rd18, %r27, 4;
	add.s64 	%rd19, %rd2, %rd18;
	ld.global.f32 	%f47, [%rd19];
	bra.uni 	$L__BB1_27;
$L__BB1_26:
	ld.global.f32 	%f47, [%rd2];
$L__BB1_27:
	ld.global.f32 	%f38, [%rd4+8];
	fma.rn.f32 	%f24, %f47, %f38, %f19;
	setp.lt.s32 	%p14, %r48, 0;
	@%p14 bra 	$L__BB1_31;
	setp.lt.s32 	%p15, %r48, %r31;
	@%p15 bra 	$L__BB1_30;
	ld.global.f32 	%f48, [%rd3+-4];
	bra.uni 	$L__BB1_32;
$L__BB1_30:
	mul.wide.u32 	%rd20, %r48, 4;
	add.s64 	%rd21, %rd2, %rd20;
	ld.global.f32 	%f48, [%rd21];
	bra.uni 	$L__BB1_32;
$L__BB1_31:
	ld.global.f32 	%f48, [%rd2];
$L__BB1_32:
	ld.global.f32 	%f39, [%rd4+12];
	fma.rn.f32 	%f49, %f48, %f39, %f24;
	add.s32 	%r50, %r50, 4;
	add.s32 	%r49, %r49, 4;
	add.s32 	%r48, %r48, 4;
	setp.ne.s32 	%p16, %r50, 1;
	@%p16 bra 	$L__BB1_12;
$L__BB1_33:
	cvta.to.global.u64 	%rd22, %rd5;
	mul.wide.s32 	%rd23, %r3, 4;
	add.s64 	%rd24, %rd22, %rd23;
	st.global.f32 	[%rd24], %f49;
$L__BB1_34:
	ret;

}


// ===== COMPILED SASS (sm_100) =====

	.target	sm_100

	.elftype	@"ET_EXEC"


//--------------------- .note.nv.tkinfo           --------------------------
	.section	.note.nv.tkinfo,"",@"SHT_NOTE"
	.sectionflags	@"SHF_NOTE_NV_TKINFO"
	.tkinfo
        /*0018*/ 	.word	0x00000002
        /*0030*/ 	.string	""
        /*0030*/ 	.string	"ptxas"
        /*0030*/ 	.string	"Cuda compilation tools, release 13.0, V13.0.88"
        /*0030*/ 	.string	"Build cuda_13.0.r13.0/compiler.36424714_0"
        /*0030*/ 	.string	"-arch sm_100 -m 64 "



//--------------------- .note.nv.cuinfo           --------------------------
	.section	.note.nv.cuinfo,"",@"SHT_NOTE"
	.sectionflags	@"SHF_NOTE_NV_CUINFO"
        /*0018*/ 	.short	0x0002
        /*001a*/ 	.short	0x0064
        /*001c*/ 	.short	0x0082
	.zero		2


//--------------------- .nv.info                  --------------------------
	.section	.nv.info,"",@"SHT_CUDA_INFO"
	.align	4


	//----- nvinfo : EIATTR_REGCOUNT
	.align		4
        /*0000*/ 	.byte	0x04, 0x2f
        /*0002*/ 	.short	(.L_1 - .L_0)
	.align		4
.L_0:
        /*0004*/ 	.word	index@(convolve2DKernel)
        /*0008*/ 	.word	0x0000001e


	//----- nvinfo : EIATTR_FRAME_SIZE
	.align		4
.L_1:
        /*000c*/ 	.byte	0x04, 0x11
        /*000e*/ 	.short	(.L_3 - .L_2)
	.align		4
.L_2:
        /*0010*/ 	.word	index@(convolve2DKernel)
        /*0014*/ 	.word	0x00000000


	//----- nvinfo : EIATTR_REGCOUNT
	.align		4
.L_3:
        /*0018*/ 	.byte	0x04, 0x2f
        /*001a*/ 	.short	(.L_5 - .L_4)
	.align		4
.L_4:
        /*001c*/ 	.word	index@(convolve1DKernel)
        /*0020*/ 	.word	0x00000016


	//----- nvinfo : EIATTR_FRAME_SIZE
	.align		4
.L_5:
        /*0024*/ 	.byte	0x04, 0x11
        /*0026*/ 	.short	(.L_7 - .L_6)
	.align		4
.L_6:
        /*0028*/ 	.word	index@(convolve1DKernel)
        /*002c*/ 	.word	0x00000000


	//----- nvinfo : EIATTR_MIN_STACK_SIZE
	.align		4
.L_7:
        /*0030*/ 	.byte	0x04, 0x12
        /*0032*/ 	.short	(.L_9 - .L_8)
	.align		4
.L_8:
        /*0034*/ 	.word	index@(convolve1DKernel)
        /*0038*/ 	.word	0x00000000


	//----- nvinfo : EIATTR_MIN_STACK_SIZE
	.align		4
.L_9:
        /*003c*/ 	.byte	0x04, 0x12
        /*003e*/ 	.short	(.L_11 - .L_10)
	.align		4
.L_10:
        /*0040*/ 	.word	index@(convolve2DKernel)
        /*0044*/ 	.word	0x00000000
.L_11:


//--------------------- .nv.compat                --------------------------
	.section	.nv.compat,"",@"SHT_CUDA_COMPAT_INFO"
	.align	4
        /*0000*/ 	.byte	0x02, 0x09, 0x00, 0x00, 0x02, 0x02, 0x01, 0x00, 0x02, 0x05, 0x05, 0x00, 0x03, 0x07, 0x01, 0x01
        /*0010*/ 	.byte	0x02, 0x03, 0x00, 0x00, 0x02, 0x06, 0x01, 0x00, 0x04, 0x0b, 0x08, 0x00, 0x09, 0x00, 0x00, 0x00
        /*0020*/ 	.byte	0x00, 0x00, 0x00, 0x00


//--------------------- .nv.info.convolve1DKernel --------------------------
	.section	.nv.info.convolve1DKernel,"",@"SHT_CUDA_INFO"
	.sectionflags	@""
	.align	4


	//----- nvinfo : EIATTR_CUDA_API_VERSION
	.align		4
        /*0000*/ 	.byte	0x04, 0x37
        /*0002*/ 	.short	(.L_13 - .L_12)
.L_12:
        /*0004*/ 	.word	0x00000082


	//----- nvinfo : EIATTR_KPARAM_INFO
	.align		4
.L_13:
        /*0008*/ 	.byte	0x04, 0x17
        /*000a*/ 	.short	(.L_15 - .L_14)
.L_14:
        /*000c*/ 	.word	0x00000000
        /*0010*/ 	.short	0x0004
        /*0012*/ 	.short	0x001c
        /*0014*/ 	.byte	0x00, 0xf0, 0x11, 0x00


	//----- nvinfo : EIATTR_KPARAM_INFO
	.align		4
.L_15:
        /*0018*/ 	.byte	0x04, 0x17
        /*001a*/ 	.short	(.L_17 - .L_16)
.L_16:
        /*001c*/ 	.word	0x00000000
        /*0020*/ 	.short	0x0003
        /*0022*/ 	.short	0x0018
        /*0024*/ 	.byte	0x00, 0xf0, 0x11, 0x00


	//----- nvinfo : EIATTR_KPARAM_INFO
	.align		4
.L_17:
        /*0028*/ 	.byte	0x04, 0x17
        /*002a*/ 	.short	(.L_19 - .L_18)
.L_18:
        /*002c*/ 	.word	0x00000000
        /*0030*/ 	.short	0x0002
        /*0032*/ 	.short	0x0010
        /*0034*/ 	.byte	0x00, 0xf5, 0x21, 0x00


	//----- nvinfo : EIATTR_KPARAM_INFO
	.align		4
.L_19:
        /*0038*/ 	.byte	0x04, 0x17
        /*003a*/ 	.short	(.L_21 - .L_20)
.L_20:
        /*003c*/ 	.word	0x00000000
        /*0040*/ 	.short	0x0001
        /*0042*/ 	.short	0x0008
        /*0044*/ 	.byte	0x00, 0xf5, 0x21, 0x00


	//----- nvinfo : EIATTR_KPARAM_INFO
	.align		4
.L_21:
        /*0048*/ 	.byte	0x04, 0x17
        /*004a*/ 	.short	(.L_23 - .L_22)
.L_22:
        /*004c*/ 	.word	0x00000000
        /*0050*/ 	.short	0x0000
        /*0052*/ 	.short	0x0000
        /*0054*/ 	.byte	0x00, 0xf5, 0x21, 0x00


	//----- nvinfo : EIATTR_SPARSE_MMA_MASK
	.align		4
.L_23:
        /*0058*/ 	.byte	0x03, 0x50
        /*005a*/ 	.short	0x0000


	//----- nvinfo : EIATTR_MAXREG_COUNT
	.align		4
        /*005c*/ 	.byte	0x03, 0x1b
        /*005e*/ 	.short	0x00ff


	//----- nvinfo : EIATTR_MERCURY_ISA_VERSION
	.align		4
        /*0060*/ 	.byte	0x03, 0x5f
        /*0062*/ 	.short	0x0101


	//----- nvinfo : EIATTR_VRC_CTA_INIT_COUNT
	.align		4
        /*0064*/ 	.byte	0x02, 0x4a
	.zero		1
	.zero		1


	//----- nvinfo : EIATTR_EXIT_INSTR_OFFSETS
	.align		4
        /*0068*/ 	.byte	0x04, 0x1c
        /*006a*/ 	.short	(.L_25 - .L_24)


	//   ....[0]....
.L_24:
        /*006c*/ 	.word	0x00000080


	//   ....[1]....
        /*0070*/ 	.word	0x00000830


	//----- nvinfo : EIATTR_CRS_STACK_SIZE
	.align		4
.L_25:
        /*0074*/ 	.byte	0x04, 0x1e
        /*0076*/ 	.short	(.L_27 - .L_26)
.L_26:
        /*0078*/ 	.word	0x00000000


	//----- nvinfo : EIATTR_CBANK_PARAM_SIZE
	.align		4
.L_27:
        /*007c*/ 	.byte	0x03, 0x19
        /*007e*/ 	.short	0x0020


	//----- nvinfo : EIATTR_PARAM_CBANK
	.align		4
        /*0080*/ 	.byte	0x04, 0x0a
        /*0082*/ 	.short	(.L_29 - .L_28)
	.align		4
.L_28:
        /*0084*/ 	.word	index@(.nv.constant0.convolve1DKernel)
        /*0088*/ 	.short	0x0380
        /*008a*/ 	.short	0x0020


	//----- nvinfo : EIATTR_SW_WAR
	.align		4
.L_29:
        /*008c*/ 	.byte	0x04, 0x36
        /*008e*/ 	.short	(.L_31 - .L_30)
.L_30:
        /*0090*/ 	.word	0x00000008
.L_31:


//--------------------- .nv.info.convolve2DKernel --------------------------
	.section	.nv.info.convolve2DKernel,"",@"SHT_CUDA_INFO"
	.sectionflags	@""
	.align	4


	//----- nvinfo : EIATTR_CUDA_API_VERSION
	.align		4
        /*0000*/ 	.byte	0x04, 0x37
        /*0002*/ 	.short	(.L_33 - .L_32)
.L_32:
        /*0004*/ 	.word	0x00000082


	//----- nvinfo : EIATTR_KPARAM_INFO
	.align		4
.L_33:
        /*0008*/ 	.byte	0x04, 0x17
        /*000a*/ 	.short	(.L_35 - .L_34)
.L_34:
        /*000c*/ 	.word	0x00000000
        /*0010*/ 	.short	0x0005
        /*0012*/ 	.short	0x0020
        /*0014*/ 	.byte	0x00, 0xf0, 0x11, 0x00


	//----- nvinfo : EIATTR_KPARAM_INFO
	.align		4
.L_35:
        /*0018*/ 	.byte	0x04, 0x17
        /*001a*/ 	.short	(.L_37 - .L_36)
.L_36:
        /*001c*/ 	.word	0x00000000
        /*0020*/ 	.short	0x0004
        /*0022*/ 	.short	0x001c
        /*0024*/ 	.byte	0x00, 0xf0, 0x11, 0x00


	//----- nvinfo : EIATTR_KPARAM_INFO
	.align		4
.L_37:
        /*0028*/ 	.byte	0x04, 0x17
        /*002a*/ 	.short	(.L_39 - .L_38)
.L_38:
        /*002c*/ 	.word	0x00000000
        /*0030*/ 	.short	0x0003
        /*0032*/ 	.short	0x0018
        /*0034*/ 	.byte	0x00, 0xf0, 0x11, 0x00


	//----- nvinfo : EIATTR_KPARAM_INFO
	.align		4
.L_39:
        /*0038*/ 	.byte	0x04, 0x17
        /*003a*/ 	.short	(.L_41 - .L_40)
.L_40:
        /*003c*/ 	.word	0x00000000
        /*0040*/ 	.short	0x0002
        /*0042*/ 	.short	0x0010
        /*0044*/ 	.byte	0x00, 0xf5, 0x21, 0x00


	//----- nvinfo : EIATTR_KPARAM_INFO
	.align		4
.L_41:
        /*0048*/ 	.byte	0x04, 0x17
        /*004a*/ 	.short	(.L_43 - .L_42)
.L_42:
        /*004c*/ 	.word	0x00000000
        /*0050*/ 	.short	0x0001
        /*0052*/ 	.short	0x0008
        /*0054*/ 	.byte	0x00, 0xf5, 0x21, 0x00


	//----- nvinfo : EIATTR_KPARAM_INFO
	.align		4
.L_43:
        /*0058*/ 	.byte	0x04, 0x17
        /*005a*/ 	.short	(.L_45 - .L_44)
.L_44:
        /*005c*/ 	.word	0x00000000
        /*0060*/ 	.short	0x0000
        /*0062*/ 	.short	0x0000
        /*0064*/ 	.byte	0x00, 0xf5, 0x21, 0x00


	//----- nvinfo : EIATTR_SPARSE_MMA_MASK
	.align		4
.L_45:
        /*0068*/ 	.byte	0x03, 0x50
        /*006a*/ 	.short	0x0000


	//----- nvinfo : EIATTR_MAXREG_COUNT
	.align		4
        /*006c*/ 	.byte	0x03, 0x1b
        /*006e*/ 	.short	0x00ff


	//----- nvinfo : EIATTR_MERCURY_ISA_VERSION
	.align		4
        /*0070*/ 	.byte	0x03, 0x5f
        /*0072*/ 	.short	0x0101


	//----- nvinfo : EIATTR_VRC_CTA_INIT_COUNT
	.align		4
        /*0074*/ 	.byte	0x02, 0x4a
	.zero		1
	.zero		1


	//----- nvinfo : EIATTR_EXIT_INSTR_OFFSETS
	.align		4
        /*0078*/ 	.byte	0x04, 0x1c
        /*007a*/ 	.short	(.L_47 - .L_46)


	//   ....[0]....
.L_46:
        /*007c*/ 	.word	0x000000c0


	//   ....[1]....
        /*0080*/ 	.word	0x00000d50


	//----- nvinfo : EIATTR_CRS_STACK_SIZE
	.align		4
.L_47:
        /*0084*/ 	.byte	0x04, 0x1e
        /*0086*/ 	.short	(.L_49 - .L_48)
.L_48:
        /*0088*/ 	.word	0x00000000


	//----- nvinfo : EIATTR_CBANK_PARAM_SIZE
	.align		4
.L_49:
        /*008c*/ 	.byte	0x03, 0x19
        /*008e*/ 	.short	0x0024


	//----- nvinfo : EIATTR_PARAM_CBANK
	.align		4
        /*0090*/ 	.byte	0x04, 0x0a
        /*0092*/ 	.short	(.L_51 - .L_50)
	.align		4
.L_50:
        /*0094*/ 	.word	index@(.nv.constant0.convolve2DKernel)
        /*0098*/ 	.short	0x0380
        /*009a*/ 	.short	0x0024


	//----- nvinfo : EIATTR_SW_WAR
	.align		4
.L_51:
        /*009c*/ 	.byte	0x04, 0x36
        /*009e*/ 	.short	(.L_53 - .L_52)
.L_52:
        /*00a0*/ 	.word	0x00000008
.L_53:


//--------------------- .nv.callgraph             --------------------------
	.section	.nv.callgraph,"",@"SHT_CUDA_CALLGRAPH"
	.align	4
	.sectionentsize	8
	.align		4
        /*0000*/ 	.word	0x00000000
	.align		4
        /*0004*/ 	.word	0xffffffff
	.align		4
        /*0008*/ 	.word	0x00000000
	.align		4
        /*000c*/ 	.word	0xfffffffe
	.align		4
        /*0010*/ 	.word	0x00000000
	.align		4
        /*0014*/ 	.word	0xfffffffd
	.align		4
        /*0018*/ 	.word	0x00000000
	.align		4
        /*001c*/ 	.word	0xfffffffc


//--------------------- .text.convolve1DKernel    --------------------------
	.section	.text.convolve1DKernel,"ax",@progbits
	.align	128
        .global         convolve1DKernel
        .type           convolve1DKernel,@function
        .size           convolve1DKernel,(.L_x_29 - convolve1DKernel)
        .other          convolve1DKernel,@"STO_CUDA_ENTRY STV_DEFAULT"
convolve1DKernel:
.text.convolve1DKernel:
[----:B------:R-:W-:Y:S01]  /*0000*/  LDC R1, c[0x0][0x37c] ;  /* 0x0000df00ff017b82 */ /* 0x000fe20000000800 */
[----:B------:R-:W0:Y:S07]  /*0010*/  S2R R7, SR_TID.X ;  /* 0x0000000000077919 */ /* 0x000e2e0000002100 */
[----:B------:R-:W1:Y:S01]  /*0020*/  S2UR UR4, SR_CTAID.X ;  /* 0x00000000000479c3 */ /* 0x000e620000002500 */
[----:B------:R-:W1:Y:S07]  /*0030*/  LDCU UR5, c[0x0][0x360] ;  /* 0x00006c00ff0577ac */ /* 0x000e6e0008000800 */
[----:B------:R-:W2:Y:S01]  /*0040*/  LDC R5, c[0x0][0x398] ;  /* 0x0000e600ff057b82 */ /* 0x000ea20000000800 */
[----:B-1----:R-:W-:-:S06]  /*0050*/  UIMAD UR4, UR4, UR5, URZ ;  /* 0x00000005040472a4 */ /* 0x002fcc000f8e02ff */
[----:B0-----:R-:W-:-:S05]  /*0060*/  VIADD R0, R7, UR4 ;  /* 0x0000000407007c36 */ /* 0x001fca0008000000 */
[----:B--2---:R-:W-:-:S13]  /*0070*/  ISETP.GE.AND P0, PT, R0, R5, PT ;  /* 0x000000050000720c */ /* 0x004fda0003f06270 */
[----:B------:R-:W-:Y:S05]  /*0080*/  @P0 EXIT ;  /* 0x000000000000094d */ /* 0x000fea0003800000 */
[----:B------:R-:W0:Y:S01]  /*0090*/  LDC R9, c[0x0][0x39c] ;  /* 0x0000e700ff097b82 */ /* 0x000e220000000800 */
[----:B------:R-:W1:Y:S01]  /*00a0*/  LDCU.64 UR6, c[0x0][0x358] ;  /* 0x00006b00ff0677ac */ /* 0x000e620008000a00 */
[----:B------:R-:W-:Y:S01]  /*00b0*/  IMAD.MOV.U32 R6, RZ, RZ, RZ ;  /* 0x000000ffff067224 */ /* 0x000fe200078e00ff */
[C---:B0-----:R-:W-:Y:S02]  /*00c0*/  ISETP.GE.AND P0, PT, R9.reuse, -0x1, PT ;  /* 0xffffffff0900780c */ /* 0x041fe40003f06270 */
[----:B------:R-:W-:-:S11]  /*00d0*/  LEA.HI R9, R9, R9, RZ, 0x1 ;  /* 0x0000000909097211 */ /* 0x000fd600078f08ff */
[----:B-1----:R-:W-:Y:S05]  /*00e0*/  @!P0 BRA `(.L_x_0) ;  /* 0x0000000400c48947 */ /* 0x002fea0003800000 */
[----:B------:R-:W-:Y:S01]  /*00f0*/  SHF.R.S32.HI R9, RZ, 0x1, R9 ;  /* 0x00000001ff097819 */ /* 0x000fe20000011409 */
[----:B------:R-:W0:Y:S01]  /*0100*/  LDC.64 R2, c[0x0][0x380] ;  /* 0x0000e000ff027b82 */ /* 0x000e220000000a00 */
[----:B------:R-:W-:Y:S02]  /*0110*/  IMAD.MOV.U32 R6, RZ, RZ, RZ ;  /* 0x000000ffff067224 */ /* 0x000fe400078e00ff */
[----:B------:R-:W-:Y:S01]  /*0120*/  IABS R12, R9 ;  /* 0x00000009000c7213 */ /* 0x000fe20000000000 */
[----:B------:R-:W-:-:S03]  /*0130*/  IMAD.MOV R8, RZ, RZ, -R9 ;  /* 0x000000ffff087224 */ /* 0x000fc600078e0a09 */
[----:B------:R-:W-:-:S04]  /*0140*/  IADD3 R12, PT, PT, R9, R12, RZ ;  /* 0x0000000c090c7210 */ /* 0x000fc80007ffe0ff */
[----:B------:R-:W-:-:S04]  /*0150*/  LOP3.LUT R4, R12, 0x3, RZ, 0xc0, !PT ;  /* 0x000000030c047812 */ /* 0x000fc800078ec0ff */
[----:B------:R-:W-:Y:S01]  /*0160*/  ISETP.NE.AND P0, PT, R4, 0x3, PT ;  /* 0x000000030400780c */ /* 0x000fe20003f05270 */
[----:B0-----:R-:W-:-:S12]  /*0170*/  IMAD.WIDE R2, R5, 0x4, R2 ;  /* 0x0000000405027825 */ /* 0x001fd800078e0202 */
[----:B------:R-:W-:Y:S05]  /*0180*/  @!P0 BRA `(.L_x_1) ;  /* 0x0000000000748947 */ /* 0x000fea0003800000 */
[----:B------:R-:W0:Y:S01]  /*0190*/  LDC.64 R4, c[0x0][0x388] ;  /* 0x0000e200ff047b82 */ /* 0x000e220000000a00 */
[----:B------:R-:W-:Y:S01]  /*01a0*/  IADD3 R6, PT, PT, R12, 0x1, RZ ;  /* 0x000000010c067810 */ /* 0x000fe20007ffe0ff */
[----:B------:R-:W-:Y:S02]  /*01b0*/  HFMA2 R17, -RZ, RZ, 0, 0 ;  /* 0x00000000ff117431 */ /* 0x000fe400000001ff */
[----:B------:R-:W-:Y:S01]  /*01c0*/  IMAD.IADD R15, R0, 0x1, -R9 ;  /* 0x00000001000f7824 */ /* 0x000fe200078e0a09 */
[----:B------:R-:W1:Y:S01]  /*01d0*/  LDCU UR5, c[0x0][0x398] ;  /* 0x00007300ff0577ac */ /* 0x000e620008000800 */
[----:B------:R-:W-:Y:S01]  /*01e0*/  LOP3.LUT R10, R6, 0x3, RZ, 0xc0, !PT ;  /* 0x00000003060a7812 */ /* 0x000fe200078ec0ff */
[----:B------:R-:W-:-:S04]  /*01f0*/  IMAD.MOV.U32 R6, RZ, RZ, RZ ;  /* 0x000000ffff067224 */ /* 0x000fc800078e00ff */
[----:B------:R-:W-:-:S07]  /*0200*/  IMAD.MOV R13, RZ, RZ, -R10 ;  /* 0x000000ffff0d7224 */ /* 0x000fce00078e0a0a */
.L_x_5:
[----:B------:R-:W-:Y:S01]  /*0210*/  ISETP.GE.AND P0, PT, R15, RZ, PT ;  /* 0x000000ff0f00720c */ /* 0x000fe20003f06270 */
[----:B------:R-:W-:-:S12]  /*0220*/  BSSY.RECONVERGENT B0, `(.L_x_2) ;  /* 0x000000a000007945 */ /* 0x000fd80003800200 */
[----:B------:R-:W-:Y:S05]  /*0230*/  @!P0 BRA `(.L_x_3) ;  /* 0x0000000000188947 */ /* 0x000fea0003800000 */
[----:B-1----:R-:W-:-:S13]  /*0240*/  ISETP.GE.AND P0, PT, R15, UR5, PT ;  /* 0x000000050f007c0c */ /* 0x002fda000bf06270 */
[----:B------:R3:W5:Y:S01]  /*0250*/  @P0 LDG.E R19, desc[UR6][R2.64+-0x4] ;  /* 0xfffffc0602130981 */ /* 0x000762000c1e1900 */
[----:B------:R-:W1:Y:S02]  /*0260*/  @!P0 LDC.64 R10, c[0x0][0x380] ;  /* 0x0000e000ff0a8b82 */ /* 0x000e640000000a00 */
[----:B-1----:R-:W-:-:S05]  /*0270*/  @!P0 IMAD.WIDE.U32 R10, R15, 0x4, R10 ;  /* 0x000000040f0a8825 */ /* 0x002fca00078e000a */
[----:B------:R3:W5:Y:S01]  /*0280*/  @!P0 LDG.E R19, desc[UR6][R10.64] ;  /* 0x000000060a138981 */ /* 0x000762000c1e1900 */
[----:B------:R-:W-:Y:S05]  /*0290*/  BRA `(.L_x_4) ;  /* 0x0000000000087947 */ /* 0x000fea0003800000 */
.L_x_3:
[----:B------:R-:W2:Y:S02]  /*02a0*/  LDC.64 R10, c[0x0][0x380] ;  /* 0x0000e000ff0a7b82 */ /* 0x000ea40000000a00 */
[----:B--2---:R2:W5:Y:S02]  /*02b0*/  LDG.E R19, desc[UR6][R10.64] ;  /* 0x000000060a137981 */ /* 0x004564000c1e1900 */
.L_x_4:
[----:B-1----:R-:W-:Y:S05]  /*02c0*/  BSYNC.RECONVERGENT B0 ;  /* 0x0000000000007941 */ /* 0x002fea0003800200 */
.L_x_2:
[----:B0-23--:R-:W-:-:S06]  /*02d0*/  IMAD.WIDE R10, R17, 0x4, R4 ;  /* 0x00000004110a7825 */ /* 0x00dfcc00078e0204 */
[----:B------:R-:W2:Y:S01]  /*02e0*/  LDG.E R11, desc[UR6][R10.64] ;  /* 0x000000060a0b7981 */ /* 0x000ea2000c1e1900 */
[----:B------:R-:W-:Y:S01]  /*02f0*/  VIADD R13, R13, 0x1 ;  /* 0x000000010d0d7836 */ /* 0x000fe20000000000 */
[----:B------:R-:W-:Y:S01]  /*0300*/  IADD3 R8, PT, PT, R8, 0x1, RZ ;  /* 0x0000000108087810 */ /* 0x000fe20007ffe0ff */
[----:B------:R-:W-:Y:S02]  /*0310*/  VIADD R15, R15, 0x1 ;  /* 0x000000010f0f7836 */ /* 0x000fe40000000000 */
[----:B------:R-:W-:Y:S01]  /*0320*/  VIADD R17, R17, 0x1 ;  /* 0x0000000111117836 */ /* 0x000fe20000000000 */
[----:B------:R-:W-:Y:S01]  /*0330*/  ISETP.NE.AND P0, PT, R13, RZ, PT ;  /* 0x000000ff0d00720c */ /* 0x000fe20003f05270 */
[----:B--2--5:R-:W-:-:S12]  /*0340*/  FFMA R6, R11, R19, R6 ;  /* 0x000000130b067223 */ /* 0x024fd80000000006 */
[----:B------:R-:W-:Y:S05]  /*0350*/  @P0 BRA `(.L_x_5) ;  /* 0xfffffffc00ac0947 */ /* 0x000fea000383ffff */
.L_x_1:
[----:B------:R-:W-:-:S13]  /*0360*/  ISETP.GE.U32.AND P0, PT, R12, 0x3, PT ;  /* 0x000000030c00780c */ /* 0x000fda0003f06070 */
[----:B------:R-:W-:Y:S05]  /*0370*/  @!P0 BRA `(.L_x_0) ;  /* 0x0000000400208947 */ /* 0x000fea0003800000 */
[----:B------:R-:W0:Y:S01]  /*0380*/  LDC.64 R4, c[0x0][0x388] ;  /* 0x0000e200ff047b82 */ /* 0x000e220000000a00 */
[----:B------:R-:W-:Y:S01]  /*0390*/  IABS R11, R9 ;  /* 0x00000009000b7213 */ /* 0x000fe20000000000 */
[----:B------:R-:W1:Y:S01]  /*03a0*/  LDCU UR5, c[0x0][0x398] ;  /* 0x00007300ff0577ac */ /* 0x000e620008000800 */
[----:B------:R-:W-:Y:S02]  /*03b0*/  IADD3 R10, PT, PT, R7, UR4, R8 ;  /* 0x00000004070a7c10 */ /* 0x000fe4000fffe008 */
[----:B------:R-:W-:Y:S01]  /*03c0*/  IADD3 R7, PT, PT, R9, R8, RZ ;  /* 0x0000000809077210 */ /* 0x000fe20007ffe0ff */
[----:B------:R-:W-:Y:S02]  /*03d0*/  IMAD.IADD R8, R8, 0x1, -R11 ;  /* 0x0000000108087824 */ /* 0x000fe400078e0a0b */
[----:B------:R-:W-:-:S07]  /*03e0*/  VIADD R9, R10, 0x3 ;  /* 0x000000030a097836 */ /* 0x000fce0000000000 */
.L_x_18:
[C---:B------:R-:W-:Y:S01]  /*03f0*/  IADD3 R15, PT, PT, R9.reuse, -0x3, RZ ;  /* 0xfffffffd090f7810 */ /* 0x040fe20007ffe0ff */
[----:B------:R-:W-:Y:S01]  /*0400*/  BSSY.RECONVERGENT B0, `(.L_x_6) ;  /* 0x000000c000007945 */ /* 0x000fe20003800200 */
[----:B------:R-:W-:Y:S02]  /*0410*/  VIADD R17, R9, 0xfffffffe ;  /* 0xfffffffe09117836 */ /* 0x000fe40000000000 */
[----:B------:R-:W-:-:S13]  /*0420*/  ISETP.GT.AND P0, PT, R15, -0x1, PT ;  /* 0xffffffff0f00780c */ /* 0x000fda0003f04270 */
[----:B01----:R-:W-:Y:S05]  /*0430*/  @P0 BRA `(.L_x_7) ;  /* 0x00000000000c0947 */ /* 0x003fea0003800000 */
[----:B------:R-:W2:Y:S02]  /*0440*/  LDC.64 R10, c[0x0][0x380] ;  /* 0x0000e000ff0a7b82 */ /* 0x000ea40000000a00 */
[----:B--2---:R2:W5:Y:S01]  /*0450*/  LDG.E R13, desc[UR6][R10.64] ;  /* 0x000000060a0d7981 */ /* 0x004562000c1e1900 */
[----:B------:R-:W-:Y:S05]  /*0460*/  BRA `(.L_x_8) ;  /* 0x0000000000147947 */ /* 0x000fea0003800000 */
.L_x_7:
[----:B-1----:R-:W-:-:S13]  /*0470*/  ISETP.GE.AND P0, PT, R15, UR5, PT ;  /* 0x000000050f007c0c */ /* 0x002fda000bf06270 */
[----:B------:R3:W5:Y:S01]  /*0480*/  @P0 LDG.E R13, desc[UR6][R2.64+-0x4] ;  /* 0xfffffc06020d0981 */ /* 0x000762000c1e1900 */
[----:B------:R-:W1:Y:S02]  /*0490*/  @!P0 LDC.64 R10, c[0x0][0x380] ;  /* 0x0000e000ff0a8b82 */ /* 0x000e640000000a00 */
[----:B-1----:R-:W-:-:S05]  /*04a0*/  @!P0 IMAD.WIDE.U32 R10, R15, 0x4, R10 ;  /* 0x000000040f0a8825 */ /* 0x002fca00078e000a */
[----:B------:R3:W5:Y:S02]  /*04b0*/  @!P0 LDG.E R13, desc[UR6][R10.64] ;  /* 0x000000060a0d8981 */ /* 0x000764000c1e1900 */
.L_x_8:
[----:B-1----:R-:W-:Y:S05]  /*04c0*/  BSYNC.RECONVERGENT B0 ;  /* 0x0000000000007941 */ /* 0x002fea0003800200 */
.L_x_6:
[----:B0-23--:R-:W-:-:S05]  /*04d0*/  IMAD.WIDE R10, R7, 0x4, R4 ;  /* 0x00000004070a7825 */ /* 0x00dfca00078e0204 */
[----:B------:R-:W2:Y:S01]  /*04e0*/  LDG.E R15, desc[UR6][R10.64] ;  /* 0x000000060a0f7981 */ /* 0x000ea2000c1e1900 */
[----:B------:R-:W-:Y:S01]  /*04f0*/  ISETP.GE.AND P0, PT, R17, RZ, PT ;  /* 0x000000ff1100720c */ /* 0x000fe20003f06270 */
[----:B------:R-:W-:Y:S01]  /*0500*/  BSSY.RECONVERGENT B0, `(.L_x_9) ;  /* 0x000000b000007945 */ /* 0x000fe20003800200 */
[----:B--2--5:R-:W-:-:S11]  /*0510*/  FFMA R14, R15, R13, R6 ;  /* 0x0000000d0f0e7223 */ /* 0x024fd60000000006 */
[----:B------:R-:W-:Y:S05]  /*0520*/  @!P0 BRA `(.L_x_10) ;  /* 0x0000000000188947 */ /* 0x000fea0003800000 */
[----:B------:R-:W-:-:S13]  /*0530*/  ISETP.GE.AND P0, PT, R17, UR5, PT ;  /* 0x0000000511007c0c */ /* 0x000fda000bf06270 */
[----:B------:R0:W5:Y:S01]  /*0540*/  @P0 LDG.E R6, desc[UR6][R2.64+-0x4] ;  /* 0xfffffc0602060981 */ /* 0x000162000c1e1900 */
[----:B------:R-:W1:Y:S02]  /*0550*/  @!P0 LDC.64 R12, c[0x0][0x380] ;  /* 0x0000e000ff0c8b82 */ /* 0x000e640000000a00 */
[----:B-1----:R-:W-:-:S05]  /*0560*/  @!P0 IMAD.WIDE.U32 R12, R17, 0x4, R12 ;  /* 0x00000004110c8825 */ /* 0x002fca00078e000c */
[----:B------:R0:W5:Y:S01]  /*0570*/  @!P0 LDG.E R6, desc[UR6][R12.64] ;  /* 0x000000060c068981 */ /* 0x000162000c1e1900 */
[----:B------:R-:W-:Y:S05]  /*0580*/  BRA `(.L_x_11) ;  /* 0x0000000000087947 */ /* 0x000fea0003800000 */
.L_x_10:
[----:B------:R-:W0:Y:S02]  /*0590*/  LDC.64 R12, c[0x0][0x380] ;  /* 0x0000e000ff0c7b82 */ /* 0x000e240000000a00 */
[----:B0-----:R1:W5:Y:S02]  /*05a0*/  LDG.E R6, desc[UR6][R12.64] ;  /* 0x000000060c067981 */ /* 0x001364000c1e1900 */
.L_x_11:
[----:B------:R-:W-:Y:S05]  /*05b0*/  BSYNC.RECONVERGENT B0 ;  /* 0x0000000000007941 */ /* 0x000fea0003800200 */
.L_x_9:
[----:B01----:R-:W2:Y:S01]  /*05c0*/  LDG.E R13, desc[UR6][R10.64+0x4] ;  /* 0x000004060a0d7981 */ /* 0x003ea2000c1e1900 */
[----:B------:R-:W-:Y:S01]  /*05d0*/  VIADD R15, R9, 0xffffffff ;  /* 0xffffffff090f7836 */ /* 0x000fe20000000000 */
[----:B------:R-:W-:Y:S04]  /*05e0*/  BSSY.RECONVERGENT B0, `(.L_x_12) ;  /* 0x000000c000007945 */ /* 0x000fe80003800200 */
[----:B------:R-:W-:Y:S01]  /*05f0*/  ISETP.GE.AND P0, PT, R15, RZ, PT ;  /* 0x000000ff0f00720c */ /* 0x000fe20003f06270 */
[----:B--2--5:R-:W-:-:S12]  /*0600*/  FFMA R14, R13, R6, R14 ;  /* 0x000000060d0e7223 */ /* 0x024fd8000000000e */
[----:B------:R-:W-:Y:S05]  /*0610*/  @!P0 BRA `(.L_x_13) ;  /* 0x0000000000188947 */ /* 0x000fea0003800000 */
[----:B------:R-:W-:-:S13]  /*0620*/  ISETP.GE.AND P0, PT, R15, UR5, PT ;  /* 0x000000050f007c0c */ /* 0x000fda000bf06270 */
[----:B------:R0:W5:Y:S01]  /*0630*/  @P0 LDG.E R6, desc[UR6][R2.64+-0x4] ;  /* 0xfffffc0602060981 */ /* 0x000162000c1e1900 */
[----:B------:R-:W1:Y:S02]  /*0640*/  @!P0 LDC.64 R12, c[0x0][0x380] ;  /* 0x0000e000ff0c8b82 */ /* 0x000e640000000a00 */
[----:B-1----:R-:W-:-:S05]  /*0650*/  @!P0 IMAD.WIDE.U32 R12, R15, 0x4, R12 ;  /* 0x000000040f0c8825 */ /* 0x002fca00078e000c */
[----:B------:R0:W5:Y:S01]  /*0660*/  @!P0 LDG.E R6, desc[UR6][R12.64] ;  /* 0x000000060c068981 */ /* 0x000162000c1e1900 */
[----:B------:R-:W-:Y:S05]  /*0670*/  BRA `(.L_x_14) ;  /* 0x0000000000087947 */ /* 0x000fea0003800000 */
.L_x_13:
[----:B------:R-:W0:Y:S02]  /*0680*/  LDC.64 R12, c[0x0][0x380] ;  /* 0x0000e000ff0c7b82 */ /* 0x000e240000000a00 */
[----:B0-----:R1:W5:Y:S02]  /*0690*/  LDG.E R6, desc[UR6][R12.64] ;  /* 0x000000060c067981 */ /* 0x001364000c1e1900 */
.L_x_14:
[----:B------:R-:W-:Y:S05]  /*06a0*/  BSYNC.RECONVERGENT B0 ;  /* 0x0000000000007941 */ /* 0x000fea0003800200 */
.L_x_12:
[----:B01----:R-:W2:Y:S01]  /*06b0*/  LDG.E R13, desc[UR6][R10.64+0x8] ;  /* 0x000008060a0d7981 */ /* 0x003ea2000c1e1900 */
        /* <DEDUP_REMOVED lines=10> */
.L_x_16:
[----:B------:R-:W0:Y:S02]  /*0760*/  LDC.64 R12, c[0x0][0x380] ;  /* 0x0000e000ff0c7b82 */ /* 0x000e240000000a00 */
[----:B0-----:R1:W5:Y:S02]  /*0770*/  LDG.E R6, desc[UR6][R12.64] ;  /* 0x000000060c067981 */ /* 0x001364000c1e1900 */
.L_x_17:
[----:B------:R-:W-:Y:S05]  /*0780*/  BSYNC.RECONVERGENT B0 ;  /* 0x0000000000007941 */ /* 0x000fea0003800200 */
.L_x_15:
[----:B------:R-:W2:Y:S01]  /*0790*/  LDG.E R11, desc[UR6][R10.64+0xc] ;  /* 0x00000c060a0b7981 */ /* 0x000ea2000c1e1900 */
[----:B------:R-:W-:Y:S01]  /*07a0*/  IADD3 R8, PT, PT, R8, 0x4, RZ ;  /* 0x0000000408087810 */ /* 0x000fe20007ffe0ff */
[----:B------:R-:W-:Y:S01]  /*07b0*/  VIADD R7, R7, 0x4 ;  /* 0x0000000407077836 */ /* 0x000fe20000000000 */
[----:B------:R-:W-:Y:S02]  /*07c0*/  IADD3 R9, PT, PT, R9, 0x4, RZ ;  /* 0x0000000409097810 */ /* 0x000fe40007ffe0ff */
[----:B------:R-:W-:Y:S01]  /*07d0*/  ISETP.NE.AND P0, PT, R8, 0x1, PT ;  /* 0x000000010800780c */ /* 0x000fe20003f05270 */
[----:B--2--5:R-:W-:-:S12]  /*07e0*/  FFMA R6, R11, R6, R14 ;  /* 0x000000060b067223 */ /* 0x024fd8000000000e */
[----:B------:R-:W-:Y:S05]  /*07f0*/  @P0 BRA `(.L_x_18) ;  /* 0xfffffff800fc0947 */ /* 0x000fea000383ffff */
.L_x_0:
[----:B0-----:R-:W0:Y:S02]  /*0800*/  LDC.64 R2, c[0x0][0x390] ;  /* 0x0000e400ff027b82 */ /* 0x001e240000000a00 */
[----:B0-----:R-:W-:-:S05]  /*0810*/  IMAD.WIDE R2, R0, 0x4, R2 ;  /* 0x0000000400027825 */ /* 0x001fca00078e0202 */
[----:B------:R-:W-:Y:S01]  /*0820*/  STG.E desc[UR6][R2.64], R6 ;  /* 0x0000000602007986 */ /* 0x000fe2000c101906 */
[----:B------:R-:W-:Y:S05]  /*0830*/  EXIT ;  /* 0x000000000000794d */ /* 0x000fea0003800000 */
.L_x_19:
[----:B------:R-:W-:-:S00]  /*0840*/  BRA `(.L_x_19) ;  /* 0xfffffffc00fc7947 */ /* 0x000fc0000383ffff */
[----:B------:R-:W-:-:S00]  /*0850*/  NOP ;  /* 0x0000000000007918 */ /* 0x000fc00000000000 */
        /* <DEDUP_REMOVED lines=10> */
.L_x_29:


//--------------------- .text.convolve2DKernel    --------------------------
	.section	.text.convolve2DKernel,"ax",@progbits
	.align	128
        .global         convolve2DKernel
        .type           convolve2DKernel,@function
        .size           convolve2DKernel,(.L_x_30 - convolve2DKernel)
        .other          convolve2DKernel,@"STO_CUDA_ENTRY STV_DEFAULT"
convolve2DKernel:
.text.convolve2DKernel:
[----:B------:R-:W-:Y:S01]  /*0000*/  LDC R1, c[0x0][0x37c] ;  /* 0x0000df00ff017b82 */ /* 0x000fe20000000800 */
[----:B------:R-:W0:Y:S07]  /*0010*/  S2R R3, SR_TID.Y ;  /* 0x0000000000037919 */ /* 0x000e2e0000002200 */
[----:B------:R-:W0:Y:S01]  /*0020*/  S2UR UR4, SR_CTAID.Y ;  /* 0x00000000000479c3 */ /* 0x000e220000002600 */
[----:B------:R-:W1:Y:S01]  /*0030*/  LDCU.64 UR6, c[0x0][0x398] ;  /* 0x00007300ff0677ac */ /* 0x000e620008000a00 */
[----:B------:R-:W2:Y:S06]  /*0040*/  S2R R5, SR_TID.X ;  /* 0x0000000000057919 */ /* 0x000eac0000002100 */
[----:B------:R-:W0:Y:S08]  /*0050*/  LDC R0, c[0x0][0x364] ;  /* 0x0000d900ff007b82 */ /* 0x000e300000000800 */
[----:B------:R-:W2:Y:S08]  /*0060*/  S2UR UR5, SR_CTAID.X ;  /* 0x00000000000579c3 */ /* 0x000eb00000002500 */
[----:B------:R-:W2:Y:S01]  /*0070*/  LDC R2, c[0x0][0x360] ;  /* 0x0000d800ff027b82 */ /* 0x000ea20000000800 */
[----:B0-----:R-:W-:-:S05]  /*0080*/  IMAD R0, R0, UR4, R3 ;  /* 0x0000000400007c24 */ /* 0x001fca000f8e0203 */
[----:B-1----:R-:W-:Y:S01]  /*0090*/  ISETP.GE.AND P0, PT, R0, UR7, PT ;  /* 0x0000000700007c0c */ /* 0x002fe2000bf06270 */
[----:B--2---:R-:W-:-:S05]  /*00a0*/  IMAD R3, R2, UR5, R5 ;  /* 0x0000000502037c24 */ /* 0x004fca000f8e0205 */
[----:B------:R-:W-:-:S13]  /*00b0*/  ISETP.GE.OR P0, PT, R3, UR6, P0 ;  /* 0x0000000603007c0c */ /* 0x000fda0008706670 */
[----:B------:R-:W-:Y:S05]  /*00c0*/  @P0 EXIT ;  /* 0x000000000000094d */ /* 0x000fea0003800000 */
[----:B------:R-:W0:Y:S01]  /*00d0*/  LDCU UR5, c[0x0][0x3a0] ;  /* 0x00007400ff0577ac */ /* 0x000e220008000800 */
[----:B------:R-:W-:Y:S01]  /*00e0*/  IMAD.MOV.U32 R2, RZ, RZ, RZ ;  /* 0x000000ffff027224 */ /* 0x000fe200078e00ff */
[----:B------:R-:W1:Y:S01]  /*00f0*/  LDCU.64 UR10, c[0x0][0x358] ;  /* 0x00006b00ff0a77ac */ /* 0x000e620008000a00 */
[----:B0-----:R-:W-:-:S09]  /*0100*/  UISETP.GE.AND UP0, UPT, UR5, 0x1, UPT ;  /* 0x000000010500788c */ /* 0x001fd2000bf06270 */
[----:B-1----:R-:W-:Y:S05]  /*0110*/  BRA.U !UP0, `(.L_x_20) ;  /* 0x0000000908f87547 */ /* 0x002fea000b800000 */
[----:B------:R-:W-:Y:S01]  /*0120*/  ULOP3.LUT UR6, UR5, 0x7, URZ, 0xc0, !UPT ;  /* 0x0000000705067892 */ /* 0x000fe2000f8ec0ff */
[----:B------:R-:W-:Y:S01]  /*0130*/  IMAD.MOV.U32 R2, RZ, RZ, RZ ;  /* 0x000000ffff027224 */ /* 0x000fe200078e00ff */
[----:B------:R-:W-:Y:S02]  /*0140*/  USHF.R.U32.HI UR4, URZ, 0x1, UR5 ;  /* 0x00000001ff047899 */ /* 0x000fe40008011605 */
[----:B------:R-:W-:Y:S02]  /*0150*/  UIADD3 UR7, UPT, UPT, UR6, -0x1, URZ ;  /* 0xffffffff06077890 */ /* 0x000fe4000fffe0ff */
[----:B------:R-:W-:Y:S02]  /*0160*/  ULOP3.LUT UR8, UR5, 0x3, URZ, 0xc0, !UPT ;  /* 0x0000000305087892 */ /* 0x000fe4000f8ec0ff */
[----:B------:R-:W-:Y:S01]  /*0170*/  VIADD R18, R0, -UR4 ;  /* 0x8000000400127c36 */ /* 0x000fe20008000000 */
[----:B------:R-:W-:Y:S01]  /*0180*/  ULOP3.LUT UR5, UR5, 0x7ffffff8, URZ, 0xc0, !UPT ;  /* 0x7ffffff805057892 */ /* 0x000fe2000f8ec0ff */
[----:B------:R-:W-:Y:S01]  /*0190*/  VIADD R4, R3, -UR4 ;  /* 0x8000000403047c36 */ /* 0x000fe20008000000 */
[----:B------:R-:W-:Y:S01]  /*01a0*/  UISETP.GE.U32.AND UP1, UPT, UR7, 0x3, UPT ;  /* 0x000000030700788c */ /* 0x000fe2000bf26070 */
[----:B------:R-:W-:-:S10]  /*01b0*/  UMOV UR4, URZ ;  /* 0x000000ff00047c82 */ /* 0x000fd40008000000 */
.L_x_27:
[----:B------:R-:W0:Y:S01]  /*01c0*/  LDCU UR9, c[0x0][0x3a0] ;  /* 0x00007400ff0977ac */ /* 0x000e220008000800 */
[----:B------:R-:W-:Y:S02]  /*01d0*/  VIADD R5, R18, UR4 ;  /* 0x0000000412057c36 */ /* 0x000fe40008000000 */
[----:B------:R-:W-:Y:S01]  /*01e0*/  IMAD.MOV.U32 R7, RZ, RZ, RZ ;  /* 0x000000ffff077224 */ /* 0x000fe200078e00ff */
[----:B------:R-:W1:Y:S01]  /*01f0*/  LDCU UR12, c[0x0][0x39c] ;  /* 0x00007380ff0c77ac */ /* 0x000e620008000800 */
[----:B0-----:R-:W-:Y:S02]  /*0200*/  UISETP.GE.U32.AND UP2, UPT, UR9, 0x8, UPT ;  /* 0x000000080900788c */ /* 0x001fe4000bf46070 */
[----:B------:R-:W-:Y:S01]  /*0210*/  UIMAD UR7, UR4, UR9, URZ ;  /* 0x00000009040772a4 */ /* 0x000fe2000f8e02ff */
[----:B-1----:R-:W-:Y:S01]  /*0220*/  ISETP.GE.AND P0, PT, R5, UR12, PT ;  /* 0x0000000c05007c0c */ /* 0x002fe2000bf06270 */
[----:B------:R-:W-:-:S03]  /*0230*/  UIADD3 UR4, UPT, UPT, UR4, 0x1, URZ ;  /* 0x0000000104047890 */ /* 0x000fc6000fffe0ff */
[----:B------:R-:W-:Y:S01]  /*0240*/  ISETP.GT.AND P0, PT, R5, -0x1, !P0 ;  /* 0xffffffff0500780c */ /* 0x000fe20004704270 */
[----:B------:R-:W-:Y:S01]  /*0250*/  UISETP.NE.AND UP0, UPT, UR4, UR9, UPT ;  /* 0x000000090400728c */ /* 0x000fe2000bf05270 */
[----:B------:R-:W-:Y:S11]  /*0260*/  BRA.U !UP2, `(.L_x_21) ;  /* 0x000000050a247547 */ /* 0x000ff6000b800000 */
[----:B------:R-:W0:Y:S01]  /*0270*/  LDC.64 R6, c[0x0][0x380] ;  /* 0x0000e000ff067b82 */ /* 0x000e220000000a00 */
[----:B------:R-:W-:Y:S01]  /*0280*/  IMAD.MOV.U32 R15, RZ, RZ, RZ ;  /* 0x000000ffff0f7224 */ /* 0x000fe200078e00ff */
[----:B------:R-:W1:Y:S06]  /*0290*/  LDCU UR9, c[0x0][0x398] ;  /* 0x00007300ff0977ac */ /* 0x000e6c0008000800 */
[----:B------:R-:W2:Y:S02]  /*02a0*/  LDC.64 R8, c[0x0][0x388] ;  /* 0x0000e200ff087b82 */ /* 0x000ea40000000a00 */
.L_x_22:
[----:B------:R-:W-:Y:S01]  /*02b0*/  IMAD.IADD R14, R4, 0x1, R15 ;  /* 0x00000001040e7824 */ /* 0x000fe200078e020f */
[----:B------:R-:W-:-:S03]  /*02c0*/  IADD3 R19, P2, PT, R15, UR7, RZ ;  /* 0x000000070f137c10 */ /* 0x000fc6000ff5e0ff */
[----:B-1----:R-:W-:Y:S01]  /*02d0*/  IMAD R13, R5, UR9, R14 ;  /* 0x00000009050d7c24 */ /* 0x002fe2000f8e020e */
[C---:B------:R-:W-:Y:S01]  /*02e0*/  ISETP.GE.AND P3, PT, R14.reuse, UR9, PT ;  /* 0x000000090e007c0c */ /* 0x040fe2000bf66270 */
[----:B------:R-:W-:Y:S01]  /*02f0*/  IMAD.X R20, RZ, RZ, RZ, P2 ;  /* 0x000000ffff147224 */ /* 0x000fe200010e06ff */
[C---:B------:R-:W-:Y:S01]  /*0300*/  IADD3 R10, PT, PT, R14.reuse, 0x1, RZ ;  /* 0x000000010e0a7810 */ /* 0x040fe20007ffe0ff */
[----:B0-----:R-:W-:Y:S01]  /*0310*/  IMAD.WIDE R12, R13, 0x4, R6 ;  /* 0x000000040d0c7825 */ /* 0x001fe200078e0206 */
[----:B------:R-:W-:Y:S02]  /*0320*/  ISETP.GT.AND P3, PT, R14, -0x1, !P3 ;  /* 0xffffffff0e00780c */ /* 0x000fe40005f64270 */
[C---:B------:R-:W-:Y:S02]  /*0330*/  ISETP.GE.AND P1, PT, R10.reuse, UR9, PT ;  /* 0x000000090a007c0c */ /* 0x040fe4000bf26270 */
[----:B------:R-:W-:Y:S02]  /*0340*/  PLOP3.LUT P3, PT, P0, P3, PT, 0x80, 0x8 ;  /* 0x000000000008781c */ /* 0x000fe40000767070 */
[----:B------:R-:W-:-:S02]  /*0350*/  ISETP.GT.AND P1, PT, R10, -0x1, !P1 ;  /* 0xffffffff0a00780c */ /* 0x000fc40004f24270 */
[----:B--2---:R-:W-:Y:S02]  /*0360*/  LEA R10, P2, R19, R8, 0x2 ;  /* 0x00000008130a7211 */ /* 0x004fe400078410ff */
[----:B------:R-:W-:-:S07]  /*0370*/  PLOP3.LUT P1, PT, P0, P1, PT, 0x80, 0x8 ;  /* 0x000000000008781c */ /* 0x000fce0000723070 */
[----:B------:R-:W0:Y:S01]  /*0380*/  @P3 LDC.64 R16, c[0x0][0x388] ;  /* 0x0000e200ff103b82 */ /* 0x000e220000000a00 */
[----:B------:R-:W-:-:S05]  /*0390*/  @P3 VIADD R11, R15, UR7 ;  /* 0x000000070f0b3c36 */ /* 0x000fca0008000000 */
[----:B------:R-:W2:Y:S01]  /*03a0*/  @P1 LDG.E R21, desc[UR10][R12.64+0x4] ;  /* 0x0000040a0c151981 */ /* 0x000ea2000c1e1900 */
[----:B0-----:R-:W-:Y:S01]  /*03b0*/  @P3 IMAD.WIDE.U32 R16, R11, 0x4, R16 ;  /* 0x000000040b103825 */ /* 0x001fe200078e0010 */
[----:B------:R-:W-:Y:S02]  /*03c0*/  LEA.HI.X R11, R19, R9, R20, 0x2, P2 ;  /* 0x00000009130b7211 */ /* 0x000fe400010f1414 */
[----:B------:R-:W3:Y:S04]  /*03d0*/  @P3 LDG.E R19, desc[UR10][R12.64] ;  /* 0x0000000a0c133981 */ /* 0x000ee8000c1e1900 */
[----:B------:R0:W3:Y:S04]  /*03e0*/  @P3 LDG.E R16, desc[UR10][R16.64] ;  /* 0x0000000a10103981 */ /* 0x0000e8000c1e1900 */
[----:B------:R-:W2:Y:S01]  /*03f0*/  @P1 LDG.E R20, desc[UR10][R10.64+0x4] ;  /* 0x0000040a0a141981 */ /* 0x000ea2000c1e1900 */
[----:B------:R-:W-:-:S02]  /*0400*/  VIADD R22, R14, 0x2 ;  /* 0x000000020e167836 */ /* 0x000fc40000000000 */
[----:B------:R-:W-:-:S03]  /*0410*/  VIADD R23, R14, 0x3 ;  /* 0x000000030e177836 */ /* 0x000fc60000000000 */
[----:B------:R-:W-:Y:S01]  /*0420*/  ISETP.GE.AND P2, PT, R22, UR9, PT ;  /* 0x0000000916007c0c */ /* 0x000fe2000bf46270 */
[----:B------:R-:W-:Y:S01]  /*0430*/  VIADD R24, R14, 0x4 ;  /* 0x000000040e187836 */ /* 0x000fe20000000000 */
[C---:B------:R-:W-:Y:S02]  /*0440*/  ISETP.GE.AND P6, PT, R23.reuse, UR9, PT ;  /* 0x0000000917007c0c */ /* 0x040fe4000bfc6270 */
[----:B------:R-:W-:Y:S01]  /*0450*/  ISETP.GT.AND P2, PT, R22, -0x1, !P2 ;  /* 0xffffffff1600780c */ /* 0x000fe20005744270 */
[----:B0-----:R-:W-:Y:S01]  /*0460*/  VIADD R17, R14, 0x5 ;  /* 0x000000050e117836 */ /* 0x001fe20000000000 */
[----:B------:R-:W-:Y:S02]  /*0470*/  ISETP.GE.AND P5, PT, R24, UR9, PT ;  /* 0x0000000918007c0c */ /* 0x000fe4000bfa6270 */
[----:B------:R-:W-:Y:S02]  /*0480*/  ISETP.GT.AND P6, PT, R23, -0x1, !P6 ;  /* 0xffffffff1700780c */ /* 0x000fe400077c4270 */
[----:B------:R-:W-:-:S02]  /*0490*/  PLOP3.LUT P2, PT, P0, P2, PT, 0x80, 0x8 ;  /* 0x000000000008781c */ /* 0x000fc40000745070 */
[----:B------:R-:W-:Y:S02]  /*04a0*/  ISETP.GT.AND P5, PT, R24, -0x1, !P5 ;  /* 0xffffffff1800780c */ /* 0x000fe40006fa4270 */
[----:B------:R-:W-:Y:S02]  /*04b0*/  IADD3 R22, PT, PT, R14, 0x6, RZ ;  /* 0x000000060e167810 */ /* 0x000fe40007ffe0ff */
[C---:B------:R-:W-:Y:S02]  /*04c0*/  ISETP.GE.AND P4, PT, R17.reuse, UR9, PT ;  /* 0x0000000911007c0c */ /* 0x040fe4000bf86270 */
[----:B------:R-:W-:Y:S02]  /*04d0*/  PLOP3.LUT P5, PT, P0, P5, PT, 0x80, 0x8 ;  /* 0x000000000008781c */ /* 0x000fe400007ab070 */
[----:B------:R-:W-:-:S03]  /*04e0*/  ISETP.GT.AND P4, PT, R17, -0x1, !P4 ;  /* 0xffffffff1100780c */ /* 0x000fc60006784270 */
[----:B------:R-:W4:Y:S01]  /*04f0*/  @P2 LDG.E R17, desc[UR10][R12.64+0x8] ;  /* 0x0000080a0c112981 */ /* 0x000f22000c1e1900 */
[----:B------:R-:W-:-:S13]  /*0500*/  PLOP3.LUT P4, PT, P0, P4, PT, 0x80, 0x8 ;  /* 0x000000000008781c */ /* 0x000fda0000789070 */
[----:B------:R-:W5:Y:S01]  /*0510*/  @P4 LDG.E R23, desc[UR10][R12.64+0x14] ;  /* 0x0000140a0c174981 */ /* 0x000f62000c1e1900 */
[----:B---3--:R-:W-:Y:S01]  /*0520*/  @P3 FFMA R2, R19, R16, R2 ;  /* 0x0000001013023223 */ /* 0x008fe20000000002 */
[----:B------:R-:W-:Y:S01]  /*0530*/  PLOP3.LUT P3, PT, P0, P6, PT, 0x80, 0x8 ;  /* 0x000000000008781c */ /* 0x000fe2000076d070 */
[----:B------:R-:W-:Y:S01]  /*0540*/  VIADD R16, R14, 0x7 ;  /* 0x000000070e107836 */ /* 0x000fe20000000000 */
[C---:B------:R-:W-:Y:S01]  /*0550*/  ISETP.GE.AND P6, PT, R22.reuse, UR9, PT ;  /* 0x0000000916007c0c */ /* 0x040fe2000bfc6270 */
[----:B--2---:R-:W-:Y:S01]  /*0560*/  @P1 FFMA R2, R21, R20, R2 ;  /* 0x0000001415021223 */ /* 0x004fe20000000002 */
[----:B------:R-:W4:Y:S02]  /*0570*/  @P2 LDG.E R14, desc[UR10][R10.64+0x8] ;  /* 0x0000080a0a0e2981 */ /* 0x000f24000c1e1900 */
[----:B------:R-:W-:Y:S02]  /*0580*/  ISETP.GT.AND P6, PT, R22, -0x1, !P6 ;  /* 0xffffffff1600780c */ /* 0x000fe400077c4270 */
[----:B------:R-:W-:Y:S01]  /*0590*/  ISETP.GE.AND P1, PT, R16, UR9, PT ;  /* 0x0000000910007c0c */ /* 0x000fe2000bf26270 */
[----:B------:R-:W2:Y:S01]  /*05a0*/  @P5 LDG.E R21, desc[UR10][R12.64+0x10] ;  /* 0x0000100a0c155981 */ /* 0x000ea2000c1e1900 */
[----:B------:R-:W-:-:S02]  /*05b0*/  PLOP3.LUT P6, PT, P0, P6, PT, 0x80, 0x8 ;  /* 0x000000000008781c */ /* 0x000fc400007cd070 */
[----:B------:R-:W-:Y:S01]  /*05c0*/  ISETP.GT.AND P1, PT, R16, -0x1, !P1 ;  /* 0xffffffff1000780c */ /* 0x000fe20004f24270 */
[----:B------:R-:W3:Y:S04]  /*05d0*/  @P3 LDG.E R19, desc[UR10][R12.64+0xc] ;  /* 0x00000c0a0c133981 */ /* 0x000ee8000c1e1900 */
[----:B------:R-:W3:Y:S01]  /*05e0*/  @P3 LDG.E R16, desc[UR10][R10.64+0xc] ;  /* 0x00000c0a0a103981 */ /* 0x000ee2000c1e1900 */
[----:B------:R-:W-:-:S03]  /*05f0*/  PLOP3.LUT P1, PT, P0, P1, PT, 0x80, 0x8 ;  /* 0x000000000008781c */ /* 0x000fc60000723070 */
[----:B------:R-:W2:Y:S04]  /*0600*/  @P5 LDG.E R20, desc[UR10][R10.64+0x10] ;  /* 0x0000100a0a145981 */ /* 0x000ea8000c1e1900 */
[----:B------:R-:W5:Y:S04]  /*0610*/  @P4 LDG.E R22, desc[UR10][R10.64+0x14] ;  /* 0x0000140a0a164981 */ /* 0x000f68000c1e1900 */
[----:B------:R-:W5:Y:S04]  /*0620*/  @P6 LDG.E R25, desc[UR10][R12.64+0x18] ;  /* 0x0000180a0c196981 */ /* 0x000f68000c1e1900 */
[----:B------:R-:W5:Y:S04]  /*0630*/  @P6 LDG.E R24, desc[UR10][R10.64+0x18] ;  /* 0x0000180a0a186981 */ /* 0x000f68000c1e1900 */
[----:B------:R-:W5:Y:S04]  /*0640*/  @P1 LDG.E R27, desc[UR10][R12.64+0x1c] ;  /* 0x00001c0a0c1b1981 */ /* 0x000f68000c1e1900 */
[----:B------:R-:W5:Y:S01]  /*0650*/  @P1 LDG.E R26, desc[UR10][R10.64+0x1c] ;  /* 0x00001c0a0a1a1981 */ /* 0x000f62000c1e1900 */
[----:B------:R-:W-:-:S02]  /*0660*/  VIADD R15, R15, 0x8 ;  /* 0x000000080f0f7836 */ /* 0x000fc40000000000 */
[----:B----4-:R-:W-:-:S03]  /*0670*/  @P2 FFMA R2, R17, R14, R2 ;  /* 0x0000000e11022223 */ /* 0x010fc60000000002 */
[----:B------:R-:W-:Y:S01]  /*0680*/  ISETP.NE.AND P2, PT, R15, UR5, PT ;  /* 0x000000050f007c0c */ /* 0x000fe2000bf45270 */
[----:B---3--:R-:W-:-:S04]  /*0690*/  @P3 FFMA R2, R19, R16, R2 ;  /* 0x0000001013023223 */ /* 0x008fc80000000002 */
[----:B--2---:R-:W-:-:S04]  /*06a0*/  @P5 FFMA R2, R21, R20, R2 ;  /* 0x0000001415025223 */ /* 0x004fc80000000002 */
[----:B-----5:R-:W-:-:S04]  /*06b0*/  @P4 FFMA R2, R23, R22, R2 ;  /* 0x0000001617024223 */ /* 0x020fc80000000002 */
[----:B------:R-:W-:-:S04]  /*06c0*/  @P6 FFMA R2, R25, R24, R2 ;  /* 0x0000001819026223 */ /* 0x000fc80000000002 */
[----:B------:R-:W-:Y:S01]  /*06d0*/  @P1 FFMA R2, R27, R26, R2 ;  /* 0x0000001a1b021223 */ /* 0x000fe20000000002 */
[----:B------:R-:W-:Y:S06]  /*06e0*/  @P2 BRA `(.L_x_22) ;  /* 0xfffffff800f02947 */ /* 0x000fec000383ffff */
[----:B------:R-:W-:-:S07]  /*06f0*/  IMAD.U32 R7, RZ, RZ, UR5 ;  /* 0x00000005ff077e24 */ /* 0x000fce000f8e00ff */
.L_x_21:
[----:B------:R-:W-:-:S09]  /*0700*/  UISETP.NE.AND UP2, UPT, UR6, URZ, UPT ;  /* 0x000000ff0600728c */ /* 0x000fd2000bf45270 */
[----:B------:R-:W-:Y:S05]  /*0710*/  BRA.U !UP2, `(.L_x_23) ;  /* 0x000000050a747547 */ /* 0x000fea000b800000 */
[----:B------:R-:W-:Y:S01]  /*0720*/  UISETP.NE.AND UP2, UPT, UR8, URZ, UPT ;  /* 0x000000ff0800728c */ /* 0x000fe2000bf45270 */
[----:B------:R-:W-:Y:S10]  /*0730*/  BRA.U !UP1, `(.L_x_24) ;  /* 0x0000000109a47547 */ /* 0x000ff4000b800000 */
[----:B------:R-:W0:Y:S01]  /*0740*/  LDCU UR9, c[0x0][0x398] ;  /* 0x00007300ff0977ac */ /* 0x000e220008000800 */
[----:B------:R-:W-:Y:S01]  /*0750*/  IMAD.IADD R14, R4, 0x1, R7 ;  /* 0x00000001040e7824 */ /* 0x000fe200078e0207 */
[----:B------:R-:W1:Y:S03]  /*0760*/  LDC.64 R8, c[0x0][0x388] ;  /* 0x0000e200ff087b82 */ /* 0x000e660000000a00 */
[C---:B------:R-:W-:Y:S01]  /*0770*/  VIADD R6, R14.reuse, 0x1 ;  /* 0x000000010e067836 */ /* 0x040fe20000000000 */
[C---:B------:R-:W-:Y:S01]  /*0780*/  IADD3 R17, PT, PT, R14.reuse, 0x3, RZ ;  /* 0x000000030e117810 */ /* 0x040fe20007ffe0ff */
[----:B------:R-:W-:-:S03]  /*0790*/  VIADD R16, R14, 0x2 ;  /* 0x000000020e107836 */ /* 0x000fc60000000000 */
[----:B------:R-:W2:Y:S01]  /*07a0*/  LDC.64 R10, c[0x0][0x380] ;  /* 0x0000e000ff0a7b82 */ /* 0x000ea20000000a00 */
[----:B0-----:R-:W-:Y:S02]  /*07b0*/  ISETP.GE.AND P1, PT, R14, UR9, PT ;  /* 0x000000090e007c0c */ /* 0x001fe4000bf26270 */
[----:B------:R-:W-:Y:S02]  /*07c0*/  ISETP.GE.AND P4, PT, R6, UR9, PT ;  /* 0x0000000906007c0c */ /* 0x000fe4000bf86270 */
[----:B------:R-:W-:Y:S02]  /*07d0*/  ISETP.GT.AND P1, PT, R14, -0x1, !P1 ;  /* 0xffffffff0e00780c */ /* 0x000fe40004f24270 */
[----:B------:R-:W-:Y:S02]  /*07e0*/  ISETP.GE.AND P2, PT, R16, UR9, PT ;  /* 0x0000000910007c0c */ /* 0x000fe4000bf46270 */
[----:B------:R-:W-:Y:S02]  /*07f0*/  PLOP3.LUT P1, PT, P0, P1, PT, 0x80, 0x8 ;  /* 0x000000000008781c */ /* 0x000fe40000723070 */
[----:B------:R-:W-:-:S02]  /*0800*/  ISETP.GT.AND P4, PT, R6, -0x1, !P4 ;  /* 0xffffffff0600780c */ /* 0x000fc40006784270 */
[----:B------:R-:W-:Y:S02]  /*0810*/  IADD3 R6, P5, PT, R7, UR7, RZ ;  /* 0x0000000707067c10 */ /* 0x000fe4000ffbe0ff */
[C---:B------:R-:W-:Y:S02]  /*0820*/  ISETP.GE.AND P3, PT, R17.reuse, UR9, PT ;  /* 0x0000000911007c0c */ /* 0x040fe4000bf66270 */
[----:B------:R-:W-:Y:S02]  /*0830*/  ISETP.GT.AND P2, PT, R16, -0x1, !P2 ;  /* 0xffffffff1000780c */ /* 0x000fe40005744270 */
[----:B------:R-:W-:Y:S02]  /*0840*/  PLOP3.LUT P4, PT, P0, P4, PT, 0x80, 0x8 ;  /* 0x000000000008781c */ /* 0x000fe40000789070 */
[----:B------:R-:W-:Y:S01]  /*0850*/  ISETP.GT.AND P3, PT, R17, -0x1, !P3 ;  /* 0xffffffff1100780c */ /* 0x000fe20005f64270 */
[----:B------:R-:W0:Y:S01]  /*0860*/  @P1 LDC.64 R12, c[0x0][0x388] ;  /* 0x0000e200ff0c1b82 */ /* 0x000e220000000a00 */
[----:B------:R-:W-:Y:S01]  /*0870*/  @P1 VIADD R15, R7, UR7 ;  /* 0x00000007070f1c36 */ /* 0x000fe20008000000 */
[----:B------:R-:W-:-:S02]  /*0880*/  PLOP3.LUT P2, PT, P0, P2, PT, 0x80, 0x8 ;  /* 0x000000000008781c */ /* 0x000fc40000745070 */
[----:B------:R-:W-:Y:S01]  /*0890*/  PLOP3.LUT P3, PT, P0, P3, PT, 0x80, 0x8 ;  /* 0x000000000008781c */ /* 0x000fe20000767070 */
[----:B0-----:R-:W-:-:S04]  /*08a0*/  @P1 IMAD.WIDE.U32 R12, R15, 0x4, R12 ;  /* 0x000000040f0c1825 */ /* 0x001fc800078e000c */
[----:B------:R-:W-:Y:S02]  /*08b0*/  IMAD R15, R5, UR9, R14 ;  /* 0x00000009050f7c24 */ /* 0x000fe4000f8e020e */
[----:B------:R-:W-:Y:S01]  /*08c0*/  IMAD.X R14, RZ, RZ, RZ, P5 ;  /* 0x000000ffff0e7224 */ /* 0x000fe200028e06ff */
[C---:B-1----:R-:W-:Y:S01]  /*08d0*/  LEA R8, P5, R6.reuse, R8, 0x2 ;  /* 0x0000000806087211 */ /* 0x042fe200078a10ff */
[----:B--2---:R-:W-:Y:S01]  /*08e0*/  IMAD.WIDE R10, R15, 0x4, R10 ;  /* 0x000000040f0a7825 */ /* 0x004fe200078e020a */
[----:B------:R-:W2:Y:S02]  /*08f0*/  @P1 LDG.E R12, desc[UR10][R12.64] ;  /* 0x0000000a0c0c1981 */ /* 0x000ea4000c1e1900 */
[----:B------:R-:W-:Y:S02]  /*0900*/  LEA.HI.X R9, R6, R9, R14, 0x2, P5 ;  /* 0x0000000906097211 */ /* 0x000fe400028f140e */
[----:B------:R-:W2:Y:S04]  /*0910*/  @P1 LDG.E R15, desc[UR10][R10.64] ;  /* 0x0000000a0a0f1981 */ /* 0x000ea8000c1e1900 */
[----:B------:R-:W3:Y:S04]  /*0920*/  @P4 LDG.E R17, desc[UR10][R10.64+0x4] ;  /* 0x0000040a0a114981 */ /* 0x000ee8000c1e1900 */
[----:B------:R-:W3:Y:S04]  /*0930*/  @P4 LDG.E R6, desc[UR10][R8.64+0x4] ;  /* 0x0000040a08064981 */ /* 0x000ee8000c1e1900 */
[----:B------:R-:W4:Y:S04]  /*0940*/  @P2 LDG.E R19, desc[UR10][R10.64+0x8] ;  /* 0x0000080a0a132981 */ /* 0x000f28000c1e1900 */
[----:B------:R-:W4:Y:S04]  /*0950*/  @P2 LDG.E R14, desc[UR10][R8.64+0x8] ;  /* 0x0000080a080e2981 */ /* 0x000f28000c1e1900 */
[----:B------:R-:W5:Y:S04]  /*0960*/  @P3 LDG.E R21, desc[UR10][R10.64+0xc] ;  /* 0x00000c0a0a153981 */ /* 0x000f68000c1e1900 */
[----:B------:R-:W5:Y:S01]  /*0970*/  @P3 LDG.E R16, desc[UR10][R8.64+0xc] ;  /* 0x00000c0a08103981 */ /* 0x000f62000c1e1900 */
[----:B------:R-:W-:-:S02]  /*0980*/  VIADD R7, R7, 0x4 ;  /* 0x0000000407077836 */ /* 0x000fc40000000000 */
[----:B--2---:R-:W-:-:S04]  /*0990*/  @P1 FFMA R2, R15, R12, R2 ;  /* 0x0000000c0f021223 */ /* 0x004fc80000000002 */
[----:B---3--:R-:W-:-:S04]  /*09a0*/  @P4 FFMA R2, R17, R6, R2 ;  /* 0x0000000611024223 */ /* 0x008fc80000000002 */
[----:B----4-:R-:W-:-:S04]  /*09b0*/  @P2 FFMA R2, R19, R14, R2 ;  /* 0x0000000e13022223 */ /* 0x010fc80000000002 */
[----:B-----5:R-:W-:-:S07]  /*09c0*/  @P3 FFMA R2, R21, R16, R2 ;  /* 0x0000001015023223 */ /* 0x020fce0000000002 */
.L_x_24:
[----:B------:R-:W-:Y:S05]  /*09d0*/  BRA.U !UP2, `(.L_x_23) ;  /* 0x000000010ac47547 */ /* 0x000fea000b800000 */
[----:B------:R-:W0:Y:S01]  /*09e0*/  LDCU UR9, c[0x0][0x3a0] ;  /* 0x00007400ff0977ac */ /* 0x000e220008000800 */
[----:B------:R-:W-:Y:S02]  /*09f0*/  UISETP.NE.AND UP2, UPT, UR8, 0x1, UPT ;  /* 0x000000010800788c */ /* 0x000fe4000bf45270 */
[----:B0-----:R-:W-:-:S07]  /*0a00*/  ULOP3.LUT UP3, URZ, UR9, 0x1, URZ, 0xc0, !UPT ;  /* 0x0000000109ff7892 */ /* 0x001fce000f86c0ff */
[----:B------:R-:W-:Y:S05]  /*0a10*/  BRA.U !UP2, `(.L_x_25) ;  /* 0x000000010a6c7547 */ /* 0x000fea000b800000 */
[----:B------:R-:W0:Y:S01]  /*0a20*/  LDCU UR9, c[0x0][0x398] ;  /* 0x00007300ff0977ac */ /* 0x000e220008000800 */
[----:B------:R-:W-:Y:S01]  /*0a30*/  IMAD.IADD R6, R4, 0x1, R7 ;  /* 0x0000000104067824 */ /* 0x000fe200078e0207 */
[----:B------:R-:W1:Y:S03]  /*0a40*/  LDC.64 R12, c[0x0][0x380] ;  /* 0x0000e000ff0c7b82 */ /* 0x000e660000000a00 */
[C---:B------:R-:W-:Y:S01]  /*0a50*/  VIADD R8, R6.reuse, 0x1 ;  /* 0x0000000106087836 */ /* 0x040fe20000000000 */
[----:B0-----:R-:W-:Y:S01]  /*0a60*/  ISETP.GE.AND P1, PT, R6, UR9, PT ;  /* 0x0000000906007c0c */ /* 0x001fe2000bf26270 */
[----:B------:R-:W-:-:S03]  /*0a70*/  IMAD R15, R5, UR9, R6 ;  /* 0x00000009050f7c24 */ /* 0x000fc6000f8e0206 */
[----:B------:R-:W-:Y:S02]  /*0a80*/  ISETP.GE.AND P2, PT, R8, UR9, PT ;  /* 0x0000000908007c0c */ /* 0x000fe4000bf46270 */
[----:B------:R-:W-:Y:S02]  /*0a90*/  ISETP.GT.AND P1, PT, R6, -0x1, !P1 ;  /* 0xffffffff0600780c */ /* 0x000fe40004f24270 */
[----:B------:R-:W-:Y:S02]  /*0aa0*/  ISETP.GT.AND P2, PT, R8, -0x1, !P2 ;  /* 0xffffffff0800780c */ /* 0x000fe40005744270 */
[----:B------:R-:W-:Y:S01]  /*0ab0*/  PLOP3.LUT P1, PT, P0, P1, PT, 0x80, 0x8 ;  /* 0x000000000008781c */ /* 0x000fe20000723070 */
[----:B-1----:R-:W-:Y:S01]  /*0ac0*/  IMAD.WIDE R12, R15, 0x4, R12 ;  /* 0x000000040f0c7825 */ /* 0x002fe200078e020c */
[----:B------:R-:W-:-:S11]  /*0ad0*/  PLOP3.LUT P2, PT, P0, P2, PT, 0x80, 0x8 ;  /* 0x000000000008781c */ /* 0x000fd60000745070 */
[----:B------:R-:W0:Y:S01]  /*0ae0*/  @P1 LDC.64 R10, c[0x0][0x388] ;  /* 0x0000e200ff0a1b82 */ /* 0x000e220000000a00 */
[C---:B------:R-:W-:Y:S01]  /*0af0*/  @P1 IADD3 R17, PT, PT, R7.reuse, UR7, RZ ;  /* 0x0000000707111c10 */ /* 0x040fe2000fffe0ff */
[----:B------:R-:W2:Y:S01]  /*0b00*/  @P1 LDG.E R15, desc[UR10][R12.64] ;  /* 0x0000000a0c0f1981 */ /* 0x000ea2000c1e1900 */
[----:B------:R-:W-:-:S05]  /*0b10*/  @P2 IADD3 R6, P3, PT, R7, UR7, RZ ;  /* 0x0000000707062c10 */ /* 0x000fca000ff7e0ff */
[----:B------:R-:W1:Y:S01]  /*0b20*/  @P2 LDC.64 R8, c[0x0][0x388] ;  /* 0x0000e200ff082b82 */ /* 0x000e620000000a00 */
[----:B------:R-:W-:Y:S02]  /*0b30*/  @P2 IMAD.X R14, RZ, RZ, RZ, P3 ;  /* 0x000000ffff0e2224 */ /* 0x000fe400018e06ff */
[----:B0-----:R-:W-:Y:S02]  /*0b40*/  @P1 IMAD.WIDE.U32 R10, R17, 0x4, R10 ;  /* 0x00000004110a1825 */ /* 0x001fe400078e000a */
[----:B------:R-:W3:Y:S04]  /*0b50*/  @P2 LDG.E R17, desc[UR10][R12.64+0x4] ;  /* 0x0000040a0c112981 */ /* 0x000ee8000c1e1900 */
[----:B------:R-:W2:Y:S01]  /*0b60*/  @P1 LDG.E R11, desc[UR10][R10.64] ;  /* 0x0000000a0a0b1981 */ /* 0x000ea2000c1e1900 */
[----:B-1----:R-:W-:-:S04]  /*0b70*/  @P2 LEA R8, P3, R6, R8, 0x2 ;  /* 0x0000000806082211 */ /* 0x002fc800078610ff */
[----:B------:R-:W-:-:S05]  /*0b80*/  @P2 LEA.HI.X R9, R6, R9, R14, 0x2, P3 ;  /* 0x0000000906092211 */ /* 0x000fca00018f140e */
[----:B------:R-:W3:Y:S01]  /*0b90*/  @P2 LDG.E R8, desc[UR10][R8.64+0x4] ;  /* 0x0000040a08082981 */ /* 0x000ee2000c1e1900 */
[----:B------:R-:W-:Y:S02]  /*0ba0*/  VIADD R7, R7, 0x2 ;  /* 0x0000000207077836 */ /* 0x000fe40000000000 */
[----:B--2---:R-:W-:-:S04]  /*0bb0*/  @P1 FFMA R2, R11, R15, R2 ;  /* 0x0000000f0b021223 */ /* 0x004fc80000000002 */
[----:B---3--:R-:W-:-:S07]  /*0bc0*/  @P2 FFMA R2, R17, R8, R2 ;  /* 0x0000000811022223 */ /* 0x008fce0000000002 */
.L_x_25:
[----:B------:R-:W-:Y:S05]  /*0bd0*/  BRA.U !UP3, `(.L_x_23) ;  /* 0x000000010b447547 */ /* 0x000fea000b800000 */
[----:B------:R-:W0:Y:S01]  /*0be0*/  LDCU UR9, c[0x0][0x398] ;  /* 0x00007300ff0977ac */ /* 0x000e220008000800 */
[----:B------:R-:W-:Y:S01]  /*0bf0*/  IMAD.IADD R6, R4, 0x1, R7 ;  /* 0x0000000104067824 */ /* 0x000fe200078e0207 */
[----:B------:R-:W-:Y:S04]  /*0c00*/  BSSY.RECONVERGENT B0, `(.L_x_23) ;  /* 0x000000e000007945 */ /* 0x000fe80003800200 */
[----:B0-----:R-:W-:-:S04]  /*0c10*/  ISETP.GE.AND P1, PT, R6, UR9, PT ;  /* 0x0000000906007c0c */ /* 0x001fc8000bf26270 */
[----:B------:R-:W-:-:S04]  /*0c20*/  ISETP.GT.AND P1, PT, R6, -0x1, !P1 ;  /* 0xffffffff0600780c */ /* 0x000fc80004f24270 */
[----:B------:R-:W-:-:S13]  /*0c30*/  PLOP3.LUT P1, PT, P0, P1, PT, 0x80, 0x8 ;  /* 0x000000000008781c */ /* 0x000fda0000723070 */
[----:B------:R-:W-:Y:S05]  /*0c40*/  @!P1 BRA `(.L_x_26) ;  /* 0x0000000000249947 */ /* 0x000fea0003800000 */
[----:B------:R-:W0:Y:S01]  /*0c50*/  LDC.64 R8, c[0x0][0x380] ;  /* 0x0000e000ff087b82 */ /* 0x000e220000000a00 */
[----:B------:R-:W-:Y:S02]  /*0c60*/  IMAD R5, R5, UR9, R6 ;  /* 0x0000000905057c24 */ /* 0x000fe4000f8e0206 */
[----:B------:R-:W-:-:S05]  /*0c70*/  VIADD R13, R7, UR7 ;  /* 0x00000007070d7c36 */ /* 0x000fca0008000000 */
[----:B------:R-:W1:Y:S01]  /*0c80*/  LDC.64 R10, c[0x0][0x388] ;  /* 0x0000e200ff0a7b82 */ /* 0x000e620000000a00 */
[----:B0-----:R-:W-:-:S06]  /*0c90*/  IMAD.WIDE R6, R5, 0x4, R8 ;  /* 0x0000000405067825 */ /* 0x001fcc00078e0208 */
[----:B------:R-:W2:Y:S01]  /*0ca0*/  LDG.E R7, desc[UR10][R6.64] ;  /* 0x0000000a06077981 */ /* 0x000ea2000c1e1900 */
[----:B-1----:R-:W-:-:S06]  /*0cb0*/  IMAD.WIDE.U32 R8, R13, 0x4, R10 ;  /* 0x000000040d087825 */ /* 0x002fcc00078e000a */
[----:B------:R-:W2:Y:S02]  /*0cc0*/  LDG.E R8, desc[UR10][R8.64] ;  /* 0x0000000a08087981 */ /* 0x000ea4000c1e1900 */
[----:B--2---:R-:W-:-:S07]  /*0cd0*/  FFMA R2, R7, R8, R2 ;  /* 0x0000000807027223 */ /* 0x004fce0000000002 */
.L_x_26:
[----:B------:R-:W-:Y:S05]  /*0ce0*/  BSYNC.RECONVERGENT B0 ;  /* 0x0000000000007941 */ /* 0x000fea0003800200 */
.L_x_23:
[----:B------:R-:W-:Y:S05]  /*0cf0*/  BRA.U UP0, `(.L_x_27) ;  /* 0xfffffff500307547 */ /* 0x000fea000b83ffff */
.L_x_20:
[----:B------:R-:W0:Y:S01]  /*0d00*/  LDC.64 R4, c[0x0][0x390] ;  /* 0x0000e400ff047b82 */ /* 0x000e220000000a00 */
[----:B------:R-:W1:Y:S02]  /*0d10*/  LDCU UR7, c[0x0][0x398] ;  /* 0x00007300ff0777ac */ /* 0x000e640008000800 */
[----:B-1----:R-:W-:-:S04]  /*0d20*/  IMAD R3, R0, UR7, R3 ;  /* 0x0000000700037c24 */ /* 0x002fc8000f8e0203 */
[----:B0-----:R-:W-:-:S05]  /*0d30*/  IMAD.WIDE R4, R3, 0x4, R4 ;  /* 0x0000000403047825 */ /* 0x001fca00078e0204 */
[----:B------:R-:W-:Y:S01]  /*0d40*/  STG.E desc[UR10][R4.64], R2 ;  /* 0x0000000204007986 */ /* 0x000fe2000c10190a */
[----:B------:R-:W-:Y:S05]  /*0d50*/  EXIT ;  /* 0x000000000000794d */ /* 0x000fea0003800000 */
.L_x_28:
        /* <DEDUP_REMOVED lines=10> */
.L_x_30:


//--------------------- .nv.shared.reserved.0     --------------------------
	.section	.nv.shared.reserved.0,"aw",@nobits
	.weak		__nv_reservedSMEM_offset_0_alias
	.size		__nv_reservedSMEM_offset_0_alias, 0, 64
	.other		__nv_reservedSMEM_offset_0_alias,@"STO_CUDA_RESERVED_SHARED STV_DEFAULT"
__nv_reservedSMEM_offset_0_alias:
	.zero		0
	.zero		64


//--------------------- .nv.constant0.convolve1DKernel --------------------------
	.section	.nv.constant0.convolve1DKernel,"a",@progbits
	.sectionflags	@""
	.align	4
.nv.constant0.convolve1DKernel:
	.zero		928


//--------------------- .nv.constant0.convolve2DKernel --------------------------
	.section	.nv.constant0.convolve2DKernel,"a",@progbits
	.sectionflags	@""
	.align	4
.nv.constant0.convolve2DKernel:
	.zero		932


//--------------------- SYMBOLS --------------------------

	.type		.nv.reservedSmem.offset0,@object
	.size		.nv.reservedSmem.offset0,0x4
